//
// Generated by NVIDIA NVVM Compiler
//
// Compiler Build ID: CL-36424714
// Cuda compilation tools, release 13.0, V13.0.88
// Based on NVVM 20.0.0
//

.version 9.0
.target sm_100
.address_size 64

	// .globl	_Z12stressKernelPfii
.global .align 4 .b8 __cudart_i2opi_f[24] = {65, 144, 67, 60, 153, 149, 98, 219, 192, 221, 52, 245, 209, 87, 39, 252, 41, 21, 68, 78, 110, 131, 249, 162};

.visible .entry _Z12stressKernelPfii(
	.param .u64 .ptr .align 1 _Z12stressKernelPfii_param_0,
	.param .u32 _Z12stressKernelPfii_param_1,
	.param .u32 _Z12stressKernelPfii_param_2
)
{
	.local .align 4 .b8 	__local_depot0[28];
	.reg .b64 	%SP;
	.reg .b64 	%SPL;
	.reg .pred 	%p<44>;
	.reg .b32 	%r<147>;
	.reg .b32 	%f<155>;
	.reg .b64 	%rd<59>;
	.reg .b64 	%fd<7>;

	mov.u64 	%SPL, __local_depot0;
	ld.param.u64 	%rd18, [_Z12stressKernelPfii_param_0];
	ld.param.u32 	%r54, [_Z12stressKernelPfii_param_1];
	ld.param.u32 	%r53, [_Z12stressKernelPfii_param_2];
	add.u64 	%rd1, %SPL, 0;
	add.u64 	%rd2, %SPL, 0;
	add.u64 	%rd3, %SPL, 0;
	mov.u32 	%r55, %ntid.x;
	mov.u32 	%r56, %ctaid.x;
	mov.u32 	%r57, %tid.x;
	mad.lo.s32 	%r1, %r55, %r56, %r57;
	setp.ge.s32 	%p1, %r1, %r54;
	@%p1 bra 	$L__BB0_40;
	cvta.to.global.u64 	%rd22, %rd18;
	mul.wide.s32 	%rd23, %r1, 4;
	add.s64 	%rd4, %rd22, %rd23;
	ld.global.f32 	%f154, [%rd4];
	setp.lt.s32 	%p2, %r53, 1;
	@%p2 bra 	$L__BB0_39;
	mov.b32 	%r132, 0;
	mov.u64 	%rd45, __cudart_i2opi_f;
$L__BB0_3:
	mul.f32 	%f34, %f154, 0f3F22F983;
	cvt.rni.s32.f32 	%r140, %f34;
	cvt.rn.f32.s32 	%f35, %r140;
	fma.rn.f32 	%f36, %f35, 0fBFC90FDA, %f154;
	fma.rn.f32 	%f37, %f35, 0fB3A22168, %f36;
	fma.rn.f32 	%f149, %f35, 0fA7C234C5, %f37;
	abs.f32 	%f4, %f154;
	setp.ltu.f32 	%p3, %f4, 0f47CE4780;
	mov.u32 	%r136, %r140;
	mov.f32 	%f148, %f149;
	@%p3 bra 	$L__BB0_11;
	setp.neu.f32 	%p4, %f4, 0f7F800000;
	@%p4 bra 	$L__BB0_6;
	mov.f32 	%f40, 0f00000000;
	mul.rn.f32 	%f148, %f154, %f40;
	mov.b32 	%r136, 0;
	bra.uni 	$L__BB0_11;
$L__BB0_6:
	mov.b32 	%r4, %f154;
	shl.b32 	%r60, %r4, 8;
	or.b32  	%r5, %r60, -2147483648;
	mov.b64 	%rd56, 0;
	mov.b32 	%r133, 0;
	mov.u64 	%rd54, %rd45;
	mov.u64 	%rd55, %rd3;
$L__BB0_7:
	.pragma "nounroll";
	ld.global.nc.u32 	%r61, [%rd54];
	mad.wide.u32 	%rd26, %r61, %r5, %rd56;
	shr.u64 	%rd56, %rd26, 32;
	st.local.u32 	[%rd55], %rd26;
	add.s32 	%r133, %r133, 1;
	add.s64 	%rd55, %rd55, 4;
	add.s64 	%rd54, %rd54, 4;
	setp.ne.s32 	%p5, %r133, 6;
	@%p5 bra 	$L__BB0_7;
	shr.u32 	%r62, %r4, 23;
	st.local.u32 	[%rd3+24], %rd56;
	and.b32  	%r8, %r62, 31;
	and.b32  	%r63, %r62, 224;
	add.s32 	%r64, %r63, -128;
	shr.u32 	%r65, %r64, 5;
	mul.wide.u32 	%rd27, %r65, 4;
	sub.s64 	%rd11, %rd3, %rd27;
	ld.local.u32 	%r134, [%rd11+24];
	ld.local.u32 	%r135, [%rd11+20];
	setp.eq.s32 	%p6, %r8, 0;
	@%p6 bra 	$L__BB0_10;
	shf.l.wrap.b32 	%r134, %r135, %r134, %r8;
	ld.local.u32 	%r66, [%rd11+16];
	shf.l.wrap.b32 	%r135, %r66, %r135, %r8;
$L__BB0_10:
	shr.u32 	%r67, %r134, 30;
	shf.l.wrap.b32 	%r68, %r135, %r134, 2;
	shl.b32 	%r69, %r135, 2;
	shr.u32 	%r70, %r68, 31;
	add.s32 	%r71, %r70, %r67;
	neg.s32 	%r72, %r71;
	setp.lt.s32 	%p7, %r4, 0;
	selp.b32 	%r136, %r72, %r71, %p7;
	xor.b32  	%r73, %r68, %r4;
	shr.s32 	%r74, %r68, 31;
	xor.b32  	%r75, %r74, %r68;
	xor.b32  	%r76, %r74, %r69;
	cvt.u64.u32 	%rd28, %r75;
	shl.b64 	%rd29, %rd28, 32;
	cvt.u64.u32 	%rd30, %r76;
	or.b64  	%rd31, %rd29, %rd30;
	cvt.rn.f64.s64 	%fd1, %rd31;
	mul.f64 	%fd2, %fd1, 0d3BF921FB54442D19;
	cvt.rn.f32.f64 	%f38, %fd2;
	neg.f32 	%f39, %f38;
	setp.lt.s32 	%p8, %r73, 0;
	selp.f32 	%f148, %f39, %f38, %p8;
$L__BB0_11:
	setp.ltu.f32 	%p9, %f4, 0f47CE4780;
	mul.rn.f32 	%f41, %f148, %f148;
	and.b32  	%r78, %r136, 1;
	setp.eq.b32 	%p10, %r78, 1;
	selp.f32 	%f42, 0f3F800000, %f148, %p10;
	fma.rn.f32 	%f43, %f41, %f42, 0f00000000;
	fma.rn.f32 	%f44, %f41, 0f37CBAC00, 0fBAB607ED;
	selp.f32 	%f45, %f44, 0fB94D4153, %p10;
	selp.f32 	%f46, 0f3D2AAABB, 0f3C0885E4, %p10;
	fma.rn.f32 	%f47, %f45, %f41, %f46;
	selp.f32 	%f48, 0fBEFFFFFF, 0fBE2AAAA8, %p10;
	fma.rn.f32 	%f49, %f47, %f41, %f48;
	fma.rn.f32 	%f50, %f49, %f43, %f42;
	and.b32  	%r79, %r136, 2;
	setp.eq.s32 	%p11, %r79, 0;
	mov.f32 	%f51, 0f00000000;
	sub.f32 	%f52, %f51, %f50;
	selp.f32 	%f8, %f50, %f52, %p11;
	@%p9 bra 	$L__BB0_19;
	setp.neu.f32 	%p12, %f4, 0f7F800000;
	@%p12 bra 	$L__BB0_14;
	mov.f32 	%f55, 0f00000000;
	mul.rn.f32 	%f149, %f154, %f55;
	mov.b32 	%r140, 0;
	bra.uni 	$L__BB0_19;
$L__BB0_14:
	mov.b32 	%r17, %f154;
	shl.b32 	%r81, %r17, 8;
	or.b32  	%r18, %r81, -2147483648;
	mov.b64 	%rd57, 0;
	mov.b32 	%r137, 0;
$L__BB0_15:
	.pragma "nounroll";
	mul.wide.u32 	%rd33, %r137, 4;
	mov.u64 	%rd34, __cudart_i2opi_f;
	add.s64 	%rd35, %rd34, %rd33;
	ld.global.nc.u32 	%r82, [%rd35];
	mad.wide.u32 	%rd36, %r82, %r18, %rd57;
	shr.u64 	%rd57, %rd36, 32;
	add.s64 	%rd37, %rd2, %rd33;
	st.local.u32 	[%rd37], %rd36;
	add.s32 	%r137, %r137, 1;
	setp.ne.s32 	%p13, %r137, 6;
	@%p13 bra 	$L__BB0_15;
	shr.u32 	%r83, %r17, 23;
	st.local.u32 	[%rd2+24], %rd57;
	and.b32  	%r21, %r83, 31;
	and.b32  	%r84, %r83, 224;
	add.s32 	%r85, %r84, -128;
	shr.u32 	%r86, %r85, 5;
	mul.wide.u32 	%rd38, %r86, 4;
	sub.s64 	%rd14, %rd2, %rd38;
	ld.local.u32 	%r138, [%rd14+24];
	ld.local.u32 	%r139, [%rd14+20];
	setp.eq.s32 	%p14, %r21, 0;
	@%p14 bra 	$L__BB0_18;
	shf.l.wrap.b32 	%r138, %r139, %r138, %r21;
	ld.local.u32 	%r87, [%rd14+16];
	shf.l.wrap.b32 	%r139, %r87, %r139, %r21;
$L__BB0_18:
	shr.u32 	%r88, %r138, 30;
	shf.l.wrap.b32 	%r89, %r139, %r138, 2;
	shl.b32 	%r90, %r139, 2;
	shr.u32 	%r91, %r89, 31;
	add.s32 	%r92, %r91, %r88;
	neg.s32 	%r93, %r92;
	setp.lt.s32 	%p15, %r17, 0;
	selp.b32 	%r140, %r93, %r92, %p15;
	xor.b32  	%r94, %r89, %r17;
	shr.s32 	%r95, %r89, 31;
	xor.b32  	%r96, %r95, %r89;
	xor.b32  	%r97, %r95, %r90;
	cvt.u64.u32 	%rd39, %r96;
	shl.b64 	%rd40, %rd39, 32;
	cvt.u64.u32 	%rd41, %r97;
	or.b64  	%rd42, %rd40, %rd41;
	cvt.rn.f64.s64 	%fd3, %rd42;
	mul.f64 	%fd4, %fd3, 0d3BF921FB54442D19;
	cvt.rn.f32.f64 	%f53, %fd4;
	neg.f32 	%f54, %f53;
	setp.lt.s32 	%p16, %r94, 0;
	selp.f32 	%f149, %f54, %f53, %p16;
$L__BB0_19:
	add.s32 	%r99, %r140, 1;
	mul.rn.f32 	%f56, %f149, %f149;
	and.b32  	%r100, %r140, 1;
	setp.eq.b32 	%p17, %r100, 1;
	selp.f32 	%f57, %f149, 0f3F800000, %p17;
	fma.rn.f32 	%f58, %f56, %f57, 0f00000000;
	fma.rn.f32 	%f59, %f56, 0f37CBAC00, 0fBAB607ED;
	selp.f32 	%f60, 0fB94D4153, %f59, %p17;
	selp.f32 	%f61, 0f3C0885E4, 0f3D2AAABB, %p17;
	fma.rn.f32 	%f62, %f60, %f56, %f61;
	selp.f32 	%f63, 0fBE2AAAA8, 0fBEFFFFFF, %p17;
	fma.rn.f32 	%f64, %f62, %f56, %f63;
	fma.rn.f32 	%f65, %f64, %f58, %f57;
	and.b32  	%r101, %r99, 2;
	setp.eq.s32 	%p18, %r101, 0;
	mov.f32 	%f66, 0f00000000;
	sub.f32 	%f67, %f66, %f65;
	selp.f32 	%f68, %f65, %f67, %p18;
	add.f32 	%f69, %f8, %f68;
	abs.f32 	%f70, %f69;
	sqrt.rn.f32 	%f71, %f70;
	add.f32 	%f72, %f70, 0f3F800000;
	setp.lt.f32 	%p19, %f72, 0f00800000;
	mul.f32 	%f73, %f72, 0f4B000000;
	selp.f32 	%f74, %f73, %f72, %p19;
	selp.f32 	%f75, 0fC1B80000, 0f00000000, %p19;
	mov.b32 	%r102, %f74;
	add.s32 	%r103, %r102, -1059760811;
	and.b32  	%r104, %r103, -8388608;
	sub.s32 	%r105, %r102, %r104;
	mov.b32 	%f76, %r105;
	cvt.rn.f32.s32 	%f77, %r104;
	fma.rn.f32 	%f78, %f77, 0f34000000, %f75;
	add.f32 	%f79, %f76, 0fBF800000;
	fma.rn.f32 	%f80, %f79, 0fBE055027, 0f3E1039F6;
	fma.rn.f32 	%f81, %f80, %f79, 0fBDF8CDCC;
	fma.rn.f32 	%f82, %f81, %f79, 0f3E0F2955;
	fma.rn.f32 	%f83, %f82, %f79, 0fBE2AD8B9;
	fma.rn.f32 	%f84, %f83, %f79, 0f3E4CED0B;
	fma.rn.f32 	%f85, %f84, %f79, 0fBE7FFF22;
	fma.rn.f32 	%f86, %f85, %f79, 0f3EAAAA78;
	fma.rn.f32 	%f87, %f86, %f79, 0fBF000000;
	mul.f32 	%f88, %f79, %f87;
	fma.rn.f32 	%f89, %f88, %f79, %f79;
	fma.rn.f32 	%f90, %f78, 0f3F317218, %f89;
	setp.gt.u32 	%p20, %r102, 2139095039;
	fma.rn.f32 	%f91, %f74, 0f7F800000, 0f7F800000;
	selp.f32 	%f92, %f91, %f90, %p20;
	setp.eq.f32 	%p21, %f74, 0f00000000;
	selp.f32 	%f93, 0fFF800000, %f92, %p21;
	mul.f32 	%f12, %f71, %f93;
	abs.f32 	%f152, %f12;
	setp.lt.f32 	%p22, %f152, 0f40000000;
	@%p22 bra 	$L__BB0_30;
	setp.gtu.f32 	%p23, %f152, 0f4B800000;
	@%p23 bra 	$L__BB0_27;
	mov.f32 	%f94, 0f40000000;
	div.approx.f32 	%f95, %f152, %f94;
	cvt.rzi.f32.f32 	%f150, %f95;
	fma.rn.f32 	%f15, %f150, 0fC0000000, %f152;
	mov.b32 	%r30, %f15;
	setp.lt.u32 	%p24, %r30, 1073741824;
	@%p24 bra 	$L__BB0_26;
	setp.lt.u32 	%p25, %r30, -2147483647;
	@%p25 bra 	$L__BB0_24;
	add.f32 	%f99, %f150, 0fBF800000;
	setp.lt.f32 	%p28, %f15, 0fC0000000;
	add.f32 	%f100, %f99, 0fBF800000;
	selp.f32 	%f150, %f100, %f99, %p28;
	bra.uni 	$L__BB0_26;
$L__BB0_24:
	add.f32 	%f150, %f150, 0f3F800000;
	setp.ltu.f32 	%p26, %f15, 0f40800000;
	@%p26 bra 	$L__BB0_26;
	add.f32 	%f96, %f150, 0f3F800000;
	fma.rn.f32 	%f97, 0f40000000, 0fC0400000, %f15;
	setp.ge.f32 	%p27, %f97, 0f00000000;
	add.f32 	%f98, %f96, 0f3F800000;
	selp.f32 	%f150, %f98, %f96, %p27;
$L__BB0_26:
	fma.rn.f32 	%f152, %f150, 0fC0000000, %f152;
	bra.uni 	$L__BB0_30;
$L__BB0_27:
	mov.b32 	%r31, %f152;
	and.b32  	%r106, %r31, 8388607;
	or.b32  	%r141, %r106, 1065353216;
	mov.b32 	%f151, %r141;
	and.b32  	%r107, %r31, -8388608;
	add.s32 	%r142, %r107, -1073741824;
	setp.eq.s32 	%p29, %r142, 0;
	@%p29 bra 	$L__BB0_29;
$L__BB0_28:
	min.u32 	%r108, %r142, 192937984;
	add.s32 	%r109, %r141, %r108;
	mov.b32 	%f101, %r109;
	sub.f32 	%f102, %f101, %f101;
	add.f32 	%f103, %f102, %f101;
	sub.f32 	%f104, %f101, %f103;
	mov.f32 	%f105, 0f3F800000;
	fma.rz.f32 	%f106, %f104, %f105, %f103;
	cvt.rzi.f32.f32 	%f107, %f106;
	sub.f32 	%f151, %f101, %f107;
	sub.s32 	%r142, %r142, %r108;
	mov.b32 	%r141, %f151;
	setp.ne.s32 	%p30, %r142, 0;
	setp.ne.s32 	%p31, %r141, 0;
	and.pred  	%p32, %p30, %p31;
	@%p32 bra 	$L__BB0_28;
$L__BB0_29:
	setp.gt.u32 	%p33, %r31, 2139095039;
	selp.f32 	%f109, 0f7FFFFFFF, 0f4B800000, %p33;
	mul.f32 	%f110, %f151, 0f34000000;
	mul.f32 	%f152, %f109, %f110;
$L__BB0_30:
	abs.f32 	%f111, %f152;
	setp.nan.f32 	%p34, %f111, %f111;
	copysign.f32 	%f112, %f12, %f152;
	selp.f32 	%f113, %f152, %f112, %p34;
	fma.rn.f32 	%f114, %f113, 0f3BBB989D, 0f3F000000;
	cvt.sat.f32.f32 	%f115, %f114;
	mov.f32 	%f116, 0f4B400001;
	mov.f32 	%f117, 0f437C0000;
	fma.rm.f32 	%f118, %f115, %f117, %f116;
	add.f32 	%f119, %f118, 0fCB40007F;
	neg.f32 	%f120, %f119;
	fma.rn.f32 	%f121, %f113, 0f3FB8AA3B, %f120;
	fma.rn.f32 	%f122, %f113, 0f32A57060, %f121;
	mov.b32 	%r110, %f118;
	shl.b32 	%r111, %r110, 23;
	mov.b32 	%f123, %r111;
	ex2.approx.ftz.f32 	%f124, %f122;
	mul.f32 	%f125, %f124, %f123;
	fma.rn.f32 	%f26, %f12, %f12, %f125;
	mul.f32 	%f126, %f26, 0f3F22F983;
	cvt.rni.s32.f32 	%r146, %f126;
	cvt.rn.f32.s32 	%f127, %r146;
	fma.rn.f32 	%f128, %f127, 0fBFC90FDA, %f26;
	fma.rn.f32 	%f129, %f127, 0fB3A22168, %f128;
	fma.rn.f32 	%f153, %f127, 0fA7C234C5, %f129;
	abs.f32 	%f28, %f26;
	setp.ltu.f32 	%p35, %f28, 0f47CE4780;
	@%p35 bra 	$L__BB0_38;
	setp.neu.f32 	%p36, %f28, 0f7F800000;
	@%p36 bra 	$L__BB0_33;
	mov.f32 	%f132, 0f00000000;
	mul.rn.f32 	%f153, %f26, %f132;
	mov.b32 	%r146, 0;
	bra.uni 	$L__BB0_38;
$L__BB0_33:
	mov.b32 	%r39, %f26;
	shl.b32 	%r113, %r39, 8;
	or.b32  	%r40, %r113, -2147483648;
	mov.b64 	%rd58, 0;
	mov.b32 	%r143, 0;
$L__BB0_34:
	.pragma "nounroll";
	mul.wide.u32 	%rd44, %r143, 4;
	add.s64 	%rd46, %rd45, %rd44;
	ld.global.nc.u32 	%r114, [%rd46];
	mad.wide.u32 	%rd47, %r114, %r40, %rd58;
	shr.u64 	%rd58, %rd47, 32;
	add.s64 	%rd48, %rd1, %rd44;
	st.local.u32 	[%rd48], %rd47;
	add.s32 	%r143, %r143, 1;
	setp.ne.s32 	%p37, %r143, 6;
	@%p37 bra 	$L__BB0_34;
	shr.u32 	%r115, %r39, 23;
	st.local.u32 	[%rd1+24], %rd58;
	and.b32  	%r43, %r115, 31;
	and.b32  	%r116, %r115, 224;
	add.s32 	%r117, %r116, -128;
	shr.u32 	%r118, %r117, 5;
	mul.wide.u32 	%rd49, %r118, 4;
	sub.s64 	%rd17, %rd1, %rd49;
	ld.local.u32 	%r144, [%rd17+24];
	ld.local.u32 	%r145, [%rd17+20];
	setp.eq.s32 	%p38, %r43, 0;
	@%p38 bra 	$L__BB0_37;
	shf.l.wrap.b32 	%r144, %r145, %r144, %r43;
	ld.local.u32 	%r119, [%rd17+16];
	shf.l.wrap.b32 	%r145, %r119, %r145, %r43;
$L__BB0_37:
	shr.u32 	%r120, %r144, 30;
	shf.l.wrap.b32 	%r121, %r145, %r144, 2;
	shl.b32 	%r122, %r145, 2;
	shr.u32 	%r123, %r121, 31;
	add.s32 	%r124, %r123, %r120;
	neg.s32 	%r125, %r124;
	setp.lt.s32 	%p39, %r39, 0;
	selp.b32 	%r146, %r125, %r124, %p39;
	xor.b32  	%r126, %r121, %r39;
	shr.s32 	%r127, %r121, 31;
	xor.b32  	%r128, %r127, %r121;
	xor.b32  	%r129, %r127, %r122;
	cvt.u64.u32 	%rd50, %r128;
	shl.b64 	%rd51, %rd50, 32;
	cvt.u64.u32 	%rd52, %r129;
	or.b64  	%rd53, %rd51, %rd52;
	cvt.rn.f64.s64 	%fd5, %rd53;
	mul.f64 	%fd6, %fd5, 0d3BF921FB54442D19;
	cvt.rn.f32.f64 	%f130, %fd6;
	neg.f32 	%f131, %f130;
	setp.lt.s32 	%p40, %r126, 0;
	selp.f32 	%f153, %f131, %f130, %p40;
$L__BB0_38:
	mul.f32 	%f133, %f153, %f153;
	fma.rn.f32 	%f134, %f133, 0f3C190000, 0f3B560000;
	fma.rn.f32 	%f135, %f134, %f133, 0f3CC70000;
	fma.rn.f32 	%f136, %f135, %f133, 0f3D5B0000;
	fma.rn.f32 	%f137, %f136, %f133, 0f3E089438;
	fma.rn.f32 	%f138, %f137, %f133, 0f3EAAAA88;
	mul.rn.f32 	%f139, %f133, %f153;
	fma.rn.f32 	%f140, %f138, %f139, %f153;
	abs.f32 	%f141, %f153;
	setp.eq.f32 	%p41, %f141, 0f3A00B43C;
	selp.f32 	%f142, %f153, %f140, %p41;
	and.b32  	%r131, %r146, 1;
	setp.eq.b32 	%p42, %r131, 1;
	neg.f32 	%f143, %f142;
	rcp.approx.ftz.f32 	%f144, %f143;
	selp.f32 	%f145, %f144, %f142, %p42;
	fma.rn.f32 	%f146, %f26, %f26, 0f3DCCCCCD;
	div.rn.f32 	%f154, %f145, %f146;
	add.s32 	%r132, %r132, 1;
	setp.ne.s32 	%p43, %r132, %r53;
	@%p43 bra 	$L__BB0_3;
$L__BB0_39:
	st.global.f32 	[%rd4], %f154;
$L__BB0_40:
	ret;

}


// ===== COMPILED SASS (sm_100) =====

	.target	sm_100

	.elftype	@"ET_EXEC"


//--------------------- .note.nv.tkinfo           --------------------------
	.section	.note.nv.tkinfo,"",@"SHT_NOTE"
	.sectionflags	@"SHF_NOTE_NV_TKINFO"
	.tkinfo
        /*0018*/ 	.word	0x00000002
        /*0030*/ 	.string	""
        /*0030*/ 	.string	"ptxas"
        /*0030*/ 	.string	"Cuda compilation tools, release 13.0, V13.0.88"
        /*0030*/ 	.string	"Build cuda_13.0.r13.0/compiler.36424714_0"
        /*0030*/ 	.string	"-arch sm_100 -m 64 "



//--------------------- .note.nv.cuinfo           --------------------------
	.section	.note.nv.cuinfo,"",@"SHT_NOTE"
	.sectionflags	@"SHF_NOTE_NV_CUINFO"
        /*0018*/ 	.short	0x0002
        /*001a*/ 	.short	0x0064
        /*001c*/ 	.short	0x0082
	.zero		2


//--------------------- .nv.info                  --------------------------
	.section	.nv.info,"",@"SHT_CUDA_INFO"
	.align	4


	//----- nvinfo : EIATTR_REGCOUNT
	.align		4
        /*0000*/ 	.byte	0x04, 0x2f
        /*0002*/ 	.short	(.L_2 - .L_1)
	.align		4
.L_1:
        /*0004*/ 	.word	index@(_Z12stressKernelPfii)
        /*0008*/ 	.word	0x00000016


	//----- nvinfo : EIATTR_FRAME_SIZE
	.align		4
.L_2:
        /*000c*/ 	.byte	0x04, 0x11
        /*000e*/ 	.short	(.L_4 - .L_3)
	.align		4
.L_3:
        /*0010*/ 	.word	index@($__internal_1_$__cuda_sm3x_div_rn_noftz_f32_slowpath)
        /*0014*/ 	.word	0x00000020


	//----- nvinfo : EIATTR_FRAME_SIZE
	.align		4
.L_4:
        /*0018*/ 	.byte	0x04, 0x11
        /*001a*/ 	.short	(.L_6 - .L_5)
	.align		4
.L_5:
        /*001c*/ 	.word	index@($__internal_0_$__cuda_sm20_sqrt_rn_f32_slowpath)
        /*0020*/ 	.word	0x00000020


	//----- nvinfo : EIATTR_FRAME_SIZE
	.align		4
.L_6:
        /*0024*/ 	.byte	0x04, 0x11
        /*0026*/ 	.short	(.L_8 - .L_7)
	.align		4
.L_7:
        /*0028*/ 	.word	index@(_Z12stressKernelPfii)
        /*002c*/ 	.word	0x00000020


	//----- nvinfo : EIATTR_MIN_STACK_SIZE
	.align		4
.L_8:
        /*0030*/ 	.byte	0x04, 0x12
        /*0032*/ 	.short	(.L_10 - .L_9)
	.align		4
.L_9:
        /*0034*/ 	.word	index@(_Z12stressKernelPfii)
        /*0038*/ 	.word	0x00000020
.L_10:


//--------------------- .nv.compat                --------------------------
	.section	.nv.compat,"",@"SHT_CUDA_COMPAT_INFO"
	.align	4
        /*0000*/ 	.byte	0x02, 0x09, 0x00, 0x00, 0x02, 0x02, 0x01, 0x00, 0x02, 0x05, 0x05, 0x00, 0x03, 0x07, 0x01, 0x01
        /*0010*/ 	.byte	0x02, 0x03, 0x00, 0x00, 0x02, 0x06, 0x01, 0x00, 0x04, 0x0b, 0x08, 0x00, 0x01, 0x00, 0x00, 0x00
        /*0020*/ 	.byte	0x00, 0x00, 0x00, 0x00


//--------------------- .nv.info._Z12stressKernelPfii --------------------------
	.section	.nv.info._Z12stressKernelPfii,"",@"SHT_CUDA_INFO"
	.sectionflags	@""
	.align	4


	//----- nvinfo : EIATTR_CUDA_API_VERSION
	.align		4
        /*0000*/ 	.byte	0x04, 0x37
        /*0002*/ 	.short	(.L_12 - .L_11)
.L_11:
        /*0004*/ 	.word	0x00000082


	//----- nvinfo : EIATTR_KPARAM_INFO
	.align		4
.L_12:
        /*0008*/ 	.byte	0x04, 0x17
        /*000a*/ 	.short	(.L_14 - .L_13)
.L_13:
        /*000c*/ 	.word	0x00000000
        /*0010*/ 	.short	0x0002
        /*0012*/ 	.short	0x000c
        /*0014*/ 	.byte	0x00, 0xf0, 0x11, 0x00


	//----- nvinfo : EIATTR_KPARAM_INFO
	.align		4
.L_14:
        /*0018*/ 	.byte	0x04, 0x17
        /*001a*/ 	.short	(.L_16 - .L_15)
.L_15:
        /*001c*/ 	.word	0x00000000
        /*0020*/ 	.short	0x0001
        /*0022*/ 	.short	0x0008
        /*0024*/ 	.byte	0x00, 0xf0, 0x11, 0x00


	//----- nvinfo : EIATTR_KPARAM_INFO
	.align		4
.L_16:
        /*0028*/ 	.byte	0x04, 0x17
        /*002a*/ 	.short	(.L_18 - .L_17)
.L_17:
        /*002c*/ 	.word	0x00000000
        /*0030*/ 	.short	0x0000
        /*0032*/ 	.short	0x0000
        /*0034*/ 	.byte	0x00, 0xf5, 0x21, 0x00


	//----- nvinfo : EIATTR_SPARSE_MMA_MASK
	.align		4
.L_18:
        /*0038*/ 	.byte	0x03, 0x50
        /*003a*/ 	.short	0x0000


	//----- nvinfo : EIATTR_MAXREG_COUNT
	.align		4
        /*003c*/ 	.byte	0x03, 0x1b
        /*003e*/ 	.short	0x00ff


	//----- nvinfo : EIATTR_MERCURY_ISA_VERSION
	.align		4
        /*0040*/ 	.byte	0x03, 0x5f
        /*0042*/ 	.short	0x0101


	//----- nvinfo : EIATTR_VRC_CTA_INIT_COUNT
	.align		4
        /*0044*/ 	.byte	0x02, 0x4a
	.zero		1
	.zero		1


	//----- nvinfo : EIATTR_EXIT_INSTR_OFFSETS
	.align		4
        /*0048*/ 	.byte	0x04, 0x1c
        /*004a*/ 	.short	(.L_20 - .L_19)


	//   ....[0]....
.L_19:
        /*004c*/ 	.word	0x00000080


	//   ....[1]....
        /*0050*/ 	.word	0x00001770


	//----- nvinfo : EIATTR_CRS_STACK_SIZE
	.align		4
.L_20:
        /*0054*/ 	.byte	0x04, 0x1e
        /*0056*/ 	.short	(.L_22 - .L_21)
.L_21:
        /*0058*/ 	.word	0x00000000


	//----- nvinfo : EIATTR_CBANK_PARAM_SIZE
	.align		4
.L_22:
        /*005c*/ 	.byte	0x03, 0x19
        /*005e*/ 	.short	0x0010


	//----- nvinfo : EIATTR_PARAM_CBANK
	.align		4
        /*0060*/ 	.byte	0x04, 0x0a
        /*0062*/ 	.short	(.L_24 - .L_23)
	.align		4
.L_23:
        /*0064*/ 	.word	index@(.nv.constant0._Z12stressKernelPfii)
        /*0068*/ 	.short	0x0380
        /*006a*/ 	.short	0x0010


	//----- nvinfo : EIATTR_SW_WAR
	.align		4
.L_24:
        /*006c*/ 	.byte	0x04, 0x36
        /*006e*/ 	.short	(.L_26 - .L_25)
.L_25:
        /*0070*/ 	.word	0x00000008
.L_26:


//--------------------- .nv.callgraph             --------------------------
	.section	.nv.callgraph,"",@"SHT_CUDA_CALLGRAPH"
	.align	4
	.sectionentsize	8
	.align		4
        /*0000*/ 	.word	0x00000000
	.align		4
        /*0004*/ 	.word	0xffffffff
	.align		4
        /*0008*/ 	.word	0x00000000
	.align		4
        /*000c*/ 	.word	0xfffffffe
	.align		4
        /*0010*/ 	.word	0x00000000
	.align		4
        /*0014*/ 	.word	0xfffffffd
	.align		4
        /*0018*/ 	.word	0x00000000
	.align		4
        /*001c*/ 	.word	0xfffffffc


//--------------------- .nv.constant4             --------------------------
	.section	.nv.constant4,"a",@progbits
	.align	8
	.align		8
.nv.constant4:
        /*0000*/ 	.dword	__cudart_i2opi_f


//--------------------- .text._Z12stressKernelPfii --------------------------
	.section	.text._Z12stressKernelPfii,"ax",@progbits
	.align	128
        .global         _Z12stressKernelPfii
        .type           _Z12stressKernelPfii,@function
        .size           _Z12stressKernelPfii,(.L_x_38 - _Z12stressKernelPfii)
        .other          _Z12stressKernelPfii,@"STO_CUDA_ENTRY STV_DEFAULT"
_Z12stressKernelPfii:
.text._Z12stressKernelPfii:
[----:B------:R-:W0:Y:S01]  /*0000*/  LDC R1, c[0x0][0x37c] ;  /* 0x0000df00ff017b82 */ /* 0x000e220000000800 */
[----:B------:R-:W1:Y:S01]  /*0010*/  S2R R3, SR_CTAID.X ;  /* 0x0000000000037919 */ /* 0x000e620000002500 */
[----:B------:R-:W1:Y:S01]  /*0020*/  LDCU UR4, c[0x0][0x360] ;  /* 0x00006c00ff0477ac */ /* 0x000e620008000800 */
[----:B0-----:R-:W-:Y:S01]  /*0030*/  VIADD R1, R1, 0xffffffe0 ;  /* 0xffffffe001017836 */ /* 0x001fe20000000000 */
[----:B------:R-:W1:Y:S01]  /*0040*/  S2R R0, SR_TID.X ;  /* 0x0000000000007919 */ /* 0x000e620000002100 */
[----:B------:R-:W0:Y:S01]  /*0050*/  LDCU UR5, c[0x0][0x388] ;  /* 0x00007100ff0577ac */ /* 0x000e220008000800 */
[----:B-1----:R-:W-:-:S05]  /*0060*/  IMAD R3, R3, UR4, R0 ;  /* 0x0000000403037c24 */ /* 0x002fca000f8e0200 */
[----:B0-----:R-:W-:-:S13]  /*0070*/  ISETP.GE.AND P0, PT, R3, UR5, PT ;  /* 0x0000000503007c0c */ /* 0x001fda000bf06270 */
[----:B------:R-:W-:Y:S05]  /*0080*/  @P0 EXIT ;  /* 0x000000000000094d */ /* 0x000fea0003800000 */
[----:B------:R-:W0:Y:S01]  /*0090*/  LDC.64 R6, c[0x0][0x380] ;  /* 0x0000e000ff067b82 */ /* 0x000e220000000a00 */
[----:B------:R-:W1:Y:S01]  /*00a0*/  LDCU.64 UR8, c[0x0][0x358] ;  /* 0x00006b00ff0877ac */ /* 0x000e620008000a00 */
[----:B------:R-:W2:Y:S01]  /*00b0*/  LDCU UR4, c[0x0][0x38c] ;  /* 0x00007180ff0477ac */ /* 0x000ea20008000800 */
[----:B0-----:R-:W-:-:S05]  /*00c0*/  IMAD.WIDE R6, R3, 0x4, R6 ;  /* 0x0000000403067825 */ /* 0x001fca00078e0206 */
[----:B-1----:R0:W5:Y:S01]  /*00d0*/  LDG.E R5, desc[UR8][R6.64] ;  /* 0x0000000806057981 */ /* 0x002162000c1e1900 */
[----:B--2---:R-:W-:-:S09]  /*00e0*/  UISETP.GE.AND UP0, UPT, UR4, 0x1, UPT ;  /* 0x000000010400788c */ /* 0x004fd2000bf06270 */
[----:B0-----:R-:W-:Y:S05]  /*00f0*/  BRA.U !UP0, `(.L_x_0) ;  /* 0x0000001508987547 */ /* 0x001fea000b800000 */
[----:B------:R-:W-:-:S05]  /*0100*/  UMOV UR4, URZ ;  /* 0x000000ff00047c82 */ /* 0x000fca0008000000 */
.L_x_23:
[C---:B-----5:R-:W-:Y:S01]  /*0110*/  FMUL R0, R5.reuse, 0.63661974668502807617 ;  /* 0x3f22f98305007820 */ /* 0x060fe20000400000 */
[----:B------:R-:W0:Y:S01]  /*0120*/  LDCU UR5, c[0x0][0x38c] ;  /* 0x00007180ff0577ac */ /* 0x000e220008000800 */
[----:B------:R-:W-:Y:S01]  /*0130*/  FSETP.GE.AND P0, PT, |R5|, 105615, PT ;  /* 0x47ce47800500780b */ /* 0x000fe20003f06200 */
[----:B------:R-:W-:Y:S01]  /*0140*/  BSSY.RECONVERGENT B0, `(.L_x_1) ;  /* 0x0000042000007945 */ /* 0x000fe20003800200 */
[----:B------:R-:W-:Y:S02]  /*0150*/  UIADD3 UR4, UPT, UPT, UR4, 0x1, URZ ;  /* 0x0000000104047890 */ /* 0x000fe4000fffe0ff */
[----:B------:R-:W1:Y:S02]  /*0160*/  F2I.NTZ R0, R0 ;  /* 0x0000000000007305 */ /* 0x000e640000203100 */
[----:B0-----:R-:W-:Y:S01]  /*0170*/  UISETP.NE.AND UP0, UPT, UR4, UR5, UPT ;  /* 0x000000050400728c */ /* 0x001fe2000bf05270 */
[----:B-1----:R-:W-:Y:S01]  /*0180*/  I2FP.F32.S32 R2, R0 ;  /* 0x0000000000027245 */ /* 0x002fe20000201400 */
[----:B------:R-:W-:-:S04]  /*0190*/  IMAD.MOV.U32 R16, RZ, RZ, R0 ;  /* 0x000000ffff107224 */ /* 0x000fc800078e0000 */
[----:B------:R-:W-:-:S04]  /*01a0*/  FFMA R3, R2, -1.5707962512969970703, R5 ;  /* 0xbfc90fda02037823 */ /* 0x000fc80000000005 */
[----:B------:R-:W-:-:S04]  /*01b0*/  FFMA R3, R2, -7.5497894158615963534e-08, R3 ;  /* 0xb3a2216802037823 */ /* 0x000fc80000000003 */
[----:B------:R-:W-:-:S04]  /*01c0*/  FFMA R15, R2, -5.3903029534742383927e-15, R3 ;  /* 0xa7c234c5020f7823 */ /* 0x000fc80000000003 */
[----:B------:R-:W-:Y:S01]  /*01d0*/  IMAD.MOV.U32 R2, RZ, RZ, R15 ;  /* 0x000000ffff027224 */ /* 0x000fe200078e000f */
[----:B------:R-:W-:Y:S06]  /*01e0*/  @!P0 BRA `(.L_x_2) ;  /* 0x0000000000dc8947 */ /* 0x000fec0003800000 */
[----:B------:R-:W-:-:S13]  /*01f0*/  FSETP.NEU.AND P0, PT, |R5|, +INF , PT ;  /* 0x7f8000000500780b */ /* 0x000fda0003f0d200 */
[----:B------:R-:W-:Y:S01]  /*0200*/  @!P0 FMUL R2, RZ, R5 ;  /* 0x00000005ff028220 */ /* 0x000fe20000400000 */
[----:B------:R-:W-:Y:S01]  /*0210*/  @!P0 IMAD.MOV.U32 R0, RZ, RZ, RZ ;  /* 0x000000ffff008224 */ /* 0x000fe200078e00ff */
[----:B------:R-:W-:Y:S06]  /*0220*/  @!P0 BRA `(.L_x_2) ;  /* 0x0000000000cc8947 */ /* 0x000fec0003800000 */
[----:B------:R-:W-:Y:S01]  /*0230*/  SHF.L.U32 R2, R5, 0x8, RZ ;  /* 0x0000000805027819 */ /* 0x000fe200000006ff */
[----:B------:R-:W-:Y:S01]  /*0240*/  IMAD.MOV.U32 R8, RZ, RZ, RZ ;  /* 0x000000ffff087224 */ /* 0x000fe200078e00ff */
[----:B------:R-:W0:Y:S01]  /*0250*/  LDCU.64 UR10, c[0x4][URZ] ;  /* 0x01000000ff0a77ac */ /* 0x000e220008000a00 */
[----:B------:R-:W-:Y:S01]  /*0260*/  IMAD.MOV.U32 R0, RZ, RZ, R1 ;  /* 0x000000ffff007224 */ /* 0x000fe200078e0001 */
[----:B------:R-:W-:Y:S01]  /*0270*/  LOP3.LUT R13, R2, 0x80000000, RZ, 0xfc, !PT ;  /* 0x80000000020d7812 */ /* 0x000fe200078efcff */
[----:B------:R-:W-:Y:S01]  /*0280*/  UMOV UR6, URZ ;  /* 0x000000ff00067c82 */ /* 0x000fe20008000000 */
[----:B------:R-:W-:-:S05]  /*0290*/  UMOV UR5, URZ ;  /* 0x000000ff00057c82 */ /* 0x000fca0008000000 */
.L_x_3:
[----:B0-----:R-:W-:Y:S02]  /*02a0*/  IMAD.U32 R10, RZ, RZ, UR10 ;  /* 0x0000000aff0a7e24 */ /* 0x001fe4000f8e00ff */
[----:B------:R-:W-:-:S05]  /*02b0*/  IMAD.U32 R11, RZ, RZ, UR11 ;  /* 0x0000000bff0b7e24 */ /* 0x000fca000f8e00ff */
[----:B------:R-:W2:Y:S01]  /*02c0*/  LDG.E.CONSTANT R2, desc[UR8][R10.64] ;  /* 0x000000080a027981 */ /* 0x000ea2000c1e9900 */
[----:B------:R-:W-:Y:S02]  /*02d0*/  UIADD3 UR10, UP1, UPT, UR10, 0x4, URZ ;  /* 0x000000040a0a7890 */ /* 0x000fe4000ff3e0ff */
[----:B------:R-:W-:Y:S02]  /*02e0*/  UIADD3 UR5, UPT, UPT, UR5, 0x1, URZ ;  /* 0x0000000105057890 */ /* 0x000fe4000fffe0ff */
[----:B------:R-:W-:Y:S02]  /*02f0*/  UIADD3.X UR11, UPT, UPT, URZ, UR11, URZ, UP1, !UPT ;  /* 0x0000000bff0b7290 */ /* 0x000fe40008ffe4ff */
[----:B------:R-:W-:Y:S01]  /*0300*/  UISETP.NE.AND UP1, UPT, UR5, 0x6, UPT ;  /* 0x000000060500788c */ /* 0x000fe2000bf25270 */
[----:B--2---:R-:W-:-:S03]  /*0310*/  IMAD.WIDE.U32 R2, R2, R13, RZ ;  /* 0x0000000d02027225 */ /* 0x004fc600078e00ff */
[----:B------:R-:W-:-:S04]  /*0320*/  IADD3 R9, P0, PT, R2, R8, RZ ;  /* 0x0000000802097210 */ /* 0x000fc80007f1e0ff */
[----:B------:R-:W-:Y:S01]  /*0330*/  IADD3.X R8, PT, PT, R3, UR6, RZ, P0, !PT ;  /* 0x0000000603087c10 */ /* 0x000fe200087fe4ff */
[----:B------:R0:W-:Y:S02]  /*0340*/  STL [R0], R9 ;  /* 0x0000000900007387 */ /* 0x0001e40000100800 */
[----:B0-----:R-:W-:Y:S01]  /*0350*/  IADD3 R0, PT, PT, R0, 0x4, RZ ;  /* 0x0000000400007810 */ /* 0x001fe20007ffe0ff */
[----:B------:R-:W-:Y:S06]  /*0360*/  BRA.U UP1, `(.L_x_3) ;  /* 0xfffffffd01cc7547 */ /* 0x000fec000b83ffff */
[----:B------:R-:W-:Y:S01]  /*0370*/  SHF.R.U32.HI R4, RZ, 0x17, R5 ;  /* 0x00000017ff047819 */ /* 0x000fe20000011605 */
[----:B------:R0:W-:Y:S03]  /*0380*/  STL [R1+0x18], R8 ;  /* 0x0000180801007387 */ /* 0x0001e60000100800 */
[C---:B------:R-:W-:Y:S02]  /*0390*/  LOP3.LUT R0, R4.reuse, 0xe0, RZ, 0xc0, !PT ;  /* 0x000000e004007812 */ /* 0x040fe400078ec0ff */
[----:B------:R-:W-:-:S03]  /*03a0*/  LOP3.LUT P0, RZ, R4, 0x1f, RZ, 0xc0, !PT ;  /* 0x0000001f04ff7812 */ /* 0x000fc6000780c0ff */
[----:B------:R-:W-:-:S05]  /*03b0*/  VIADD R0, R0, 0xffffff80 ;  /* 0xffffff8000007836 */ /* 0x000fca0000000000 */
[----:B------:R-:W-:-:S05]  /*03c0*/  SHF.R.U32.HI R0, RZ, 0x5, R0 ;  /* 0x00000005ff007819 */ /* 0x000fca0000011600 */
[----:B------:R-:W-:-:S05]  /*03d0*/  IMAD R9, R0, -0x4, R1 ;  /* 0xfffffffc00097824 */ /* 0x000fca00078e0201 */
[----:B------:R-:W2:Y:S04]  /*03e0*/  LDL R0, [R9+0x18] ;  /* 0x0000180009007983 */ /* 0x000ea80000100800 */
[----:B------:R-:W2:Y:S04]  /*03f0*/  LDL R3, [R9+0x14] ;  /* 0x0000140009037983 */ /* 0x000ea80000100800 */
[----:B------:R-:W3:Y:S01]  /*0400*/  @P0 LDL R2, [R9+0x10] ;  /* 0x0000100009020983 */ /* 0x000ee20000100800 */
[----:B------:R-:W-:Y:S01]  /*0410*/  LOP3.LUT R4, R4, 0x1f, RZ, 0xc0, !PT ;  /* 0x0000001f04047812 */ /* 0x000fe200078ec0ff */
[----:B------:R-:W-:Y:S01]  /*0420*/  UMOV UR6, 0x54442d19 ;  /* 0x54442d1900067882 */ /* 0x000fe20000000000 */
[----:B------:R-:W-:-:S02]  /*0430*/  UMOV UR7, 0x3bf921fb ;  /* 0x3bf921fb00077882 */ /* 0x000fc40000000000 */
[-C--:B--2---:R-:W-:Y:S02]  /*0440*/  @P0 SHF.L.W.U32.HI R0, R3, R4.reuse, R0 ;  /* 0x0000000403000219 */ /* 0x084fe40000010e00 */
[----:B---3--:R-:W-:Y:S02]  /*0450*/  @P0 SHF.L.W.U32.HI R3, R2, R4, R3 ;  /* 0x0000000402030219 */ /* 0x008fe40000010e03 */
[----:B------:R-:W-:Y:S02]  /*0460*/  ISETP.GE.AND P0, PT, R5, RZ, PT ;  /* 0x000000ff0500720c */ /* 0x000fe40003f06270 */
[C---:B------:R-:W-:Y:S01]  /*0470*/  SHF.L.W.U32.HI R2, R3.reuse, 0x2, R0 ;  /* 0x0000000203027819 */ /* 0x040fe20000010e00 */
[----:B------:R-:W-:-:S03]  /*0480*/  IMAD.SHL.U32 R3, R3, 0x4, RZ ;  /* 0x0000000403037824 */ /* 0x000fc600078e00ff */
[----:B------:R-:W-:-:S04]  /*0490*/  SHF.R.S32.HI R4, RZ, 0x1f, R2 ;  /* 0x0000001fff047819 */ /* 0x000fc80000011402 */
[C---:B------:R-:W-:Y:S02]  /*04a0*/  LOP3.LUT R10, R4.reuse, R3, RZ, 0x3c, !PT ;  /* 0x00000003040a7212 */ /* 0x040fe400078e3cff */
[----:B------:R-:W-:Y:S02]  /*04b0*/  LOP3.LUT R11, R4, R2, RZ, 0x3c, !PT ;  /* 0x00000002040b7212 */ /* 0x000fe400078e3cff */
[----:B------:R-:W-:Y:S02]  /*04c0*/  SHF.R.U32.HI R3, RZ, 0x1e, R0 ;  /* 0x0000001eff037819 */ /* 0x000fe40000011600 */
[C---:B------:R-:W-:Y:S02]  /*04d0*/  LOP3.LUT R4, R2.reuse, R5, RZ, 0x3c, !PT ;  /* 0x0000000502047212 */ /* 0x040fe400078e3cff */
[----:B------:R-:W0:Y:S01]  /*04e0*/  I2F.F64.S64 R10, R10 ;  /* 0x0000000a000a7312 */ /* 0x000e220000301c00 */
[----:B------:R-:W-:Y:S02]  /*04f0*/  LEA.HI R0, R2, R3, RZ, 0x1 ;  /* 0x0000000302007211 */ /* 0x000fe400078f08ff */
[----:B------:R-:W-:-:S03]  /*0500*/  ISETP.GE.AND P1, PT, R4, RZ, PT ;  /* 0x000000ff0400720c */ /* 0x000fc60003f26270 */
[----:B------:R-:W-:-:S04]  /*0510*/  IMAD.MOV R2, RZ, RZ, -R0 ;  /* 0x000000ffff027224 */ /* 0x000fc800078e0a00 */
[----:B------:R-:W-:Y:S01]  /*0520*/  @!P0 IMAD.MOV.U32 R0, RZ, RZ, R2 ;  /* 0x000000ffff008224 */ /* 0x000fe200078e0002 */
[----:B0-----:R-:W-:-:S10]  /*0530*/  DMUL R8, R10, UR6 ;  /* 0x000000060a087c28 */ /* 0x001fd40008000000 */
[----:B------:R-:W0:Y:S02]  /*0540*/  F2F.F32.F64 R8, R8 ;  /* 0x0000000800087310 */ /* 0x000e240000301000 */
[----:B0-----:R-:W-:-:S07]  /*0550*/  FSEL R2, -R8, R8, !P1 ;  /* 0x0000000808027208 */ /* 0x001fce0004800100 */
.L_x_2:
[----:B------:R-:W-:Y:S05]  /*0560*/  BSYNC.RECONVERGENT B0 ;  /* 0x0000000000007941 */ /* 0x000fea0003800200 */
.L_x_1:
[----:B------:R-:W-:Y:S01]  /*0570*/  MOV R12, 0x37cbac00 ;  /* 0x37cbac00000c7802 */ /* 0x000fe20000000f00 */
[----:B------:R-:W-:Y:S01]  /*0580*/  FMUL R3, R2, R2 ;  /* 0x0000000202037220 */ /* 0x000fe20000400000 */
[C---:B------:R-:W-:Y:S01]  /*0590*/  LOP3.LUT R8, R0.reuse, 0x1, RZ, 0xc0, !PT ;  /* 0x0000000100087812 */ /* 0x040fe200078ec0ff */
[----:B------:R-:W-:Y:S01]  /*05a0*/  IMAD.MOV.U32 R13, RZ, RZ, 0x3d2aaabb ;  /* 0x3d2aaabbff0d7424 */ /* 0x000fe200078e00ff */
[----:B------:R-:W-:Y:S01]  /*05b0*/  LOP3.LUT P1, RZ, R0, 0x2, RZ, 0xc0, !PT ;  /* 0x0000000200ff7812 */ /* 0x000fe2000782c0ff */
[----:B------:R-:W-:Y:S01]  /*05c0*/  FFMA R4, R3, R12, -0.0013887860113754868507 ;  /* 0xbab607ed03047423 */ /* 0x000fe2000000000c */
[----:B------:R-:W-:Y:S01]  /*05d0*/  ISETP.NE.U32.AND P0, PT, R8, 0x1, PT ;  /* 0x000000010800780c */ /* 0x000fe20003f05070 */
[----:B------:R-:W-:Y:S01]  /*05e0*/  IMAD.MOV.U32 R14, RZ, RZ, 0x3effffff ;  /* 0x3effffffff0e7424 */ /* 0x000fe200078e00ff */
[----:B------:R-:W-:Y:S02]  /*05f0*/  BSSY.RECONVERGENT B0, `(.L_x_4) ;  /* 0x000003f000007945 */ /* 0x000fe40003800200 */
[----:B------:R-:W-:-:S02]  /*0600*/  FSEL R4, R4, -0.00019574658654164522886, !P0 ;  /* 0xb94d415304047808 */ /* 0x000fc40004000000 */
[----:B------:R-:W-:Y:S02]  /*0610*/  FSEL R8, R13, 0.0083327032625675201416, !P0 ;  /* 0x3c0885e40d087808 */ /* 0x000fe40004000000 */
[----:B------:R-:W-:Y:S02]  /*0620*/  FSEL R0, R2, 1, P0 ;  /* 0x3f80000002007808 */ /* 0x000fe40000000000 */
[----:B------:R-:W-:Y:S01]  /*0630*/  FSEL R11, -R14, -0.16666662693023681641, !P0 ;  /* 0xbe2aaaa80e0b7808 */ /* 0x000fe20004000100 */
[----:B------:R-:W-:Y:S01]  /*0640*/  FFMA R4, R3, R4, R8 ;  /* 0x0000000403047223 */ /* 0x000fe20000000008 */
[----:B------:R-:W-:Y:S01]  /*0650*/  FSETP.GE.AND P0, PT, |R5|, 105615, PT ;  /* 0x47ce47800500780b */ /* 0x000fe20003f06200 */
[C---:B------:R-:W-:Y:S02]  /*0660*/  FFMA R9, R3.reuse, R0, RZ ;  /* 0x0000000003097223 */ /* 0x040fe400000000ff */
[----:B------:R-:W-:-:S04]  /*0670*/  FFMA R4, R3, R4, R11 ;  /* 0x0000000403047223 */ /* 0x000fc8000000000b */
[----:B------:R-:W-:-:S04]  /*0680*/  FFMA R9, R9, R4, R0 ;  /* 0x0000000409097223 */ /* 0x000fc80000000000 */
[----:B------:R-:W-:Y:S02]  /*0690*/  @P1 FADD R9, RZ, -R9 ;  /* 0x80000009ff091221 */ /* 0x000fe40000000000 */
[----:B------:R-:W-:Y:S05]  /*06a0*/  @!P0 BRA `(.L_x_5) ;  /* 0x0000000000cc8947 */ /* 0x000fea0003800000 */
[----:B------:R-:W-:-:S13]  /*06b0*/  FSETP.NEU.AND P0, PT, |R5|, +INF , PT ;  /* 0x7f8000000500780b */ /* 0x000fda0003f0d200 */
[----:B------:R-:W-:Y:S01]  /*06c0*/  @!P0 FMUL R15, RZ, R5 ;  /* 0x00000005ff0f8220 */ /* 0x000fe20000400000 */
[----:B------:R-:W-:Y:S01]  /*06d0*/  @!P0 IMAD.MOV.U32 R16, RZ, RZ, RZ ;  /* 0x000000ffff108224 */ /* 0x000fe200078e00ff */
[----:B------:R-:W-:Y:S06]  /*06e0*/  @!P0 BRA `(.L_x_5) ;  /* 0x0000000000bc8947 */ /* 0x000fec0003800000 */
[----:B------:R-:W0:Y:S01]  /*06f0*/  LDC.64 R2, c[0x4][RZ] ;  /* 0x01000000ff027b82 */ /* 0x000e220000000a00 */
[----:B------:R-:W-:Y:S02]  /*0700*/  IMAD.SHL.U32 R4, R5, 0x100, RZ ;  /* 0x0000010005047824 */ /* 0x000fe400078e00ff */
[----:B------:R-:W-:Y:S02]  /*0710*/  HFMA2 R8, -RZ, RZ, 0, 0 ;  /* 0x00000000ff087431 */ /* 0x000fe400000001ff */
[----:B------:R-:W-:Y:S01]  /*0720*/  IMAD.MOV.U32 R0, RZ, RZ, RZ ;  /* 0x000000ffff007224 */ /* 0x000fe200078e00ff */
[----:B------:R-:W-:Y:S01]  /*0730*/  UMOV UR5, URZ ;  /* 0x000000ff00057c82 */ /* 0x000fe20008000000 */
[----:B------:R-:W-:-:S07]  /*0740*/  LOP3.LUT R19, R4, 0x80000000, RZ, 0xfc, !PT ;  /* 0x8000000004137812 */ /* 0x000fce00078efcff */
.L_x_6:
[----:B0-----:R-:W-:-:S06]  /*0750*/  IMAD.WIDE.U32 R10, R0, 0x4, R2 ;  /* 0x00000004000a7825 */ /* 0x001fcc00078e0002 */
[----:B------:R-:W2:Y:S01]  /*0760*/  LDG.E.CONSTANT R10, desc[UR8][R10.64] ;  /* 0x000000080a0a7981 */ /* 0x000ea2000c1e9900 */
[C---:B-1----:R-:W-:Y:S02]  /*0770*/  IMAD R4, R0.reuse, 0x4, R1 ;  /* 0x0000000400047824 */ /* 0x042fe400078e0201 */
[----:B------:R-:W-:-:S05]  /*0780*/  VIADD R0, R0, 0x1 ;  /* 0x0000000100007836 */ /* 0x000fca0000000000 */
[----:B------:R-:W-:Y:S01]  /*0790*/  ISETP.NE.AND P0, PT, R0, 0x6, PT ;  /* 0x000000060000780c */ /* 0x000fe20003f05270 */
[----:B--2---:R-:W-:-:S03]  /*07a0*/  IMAD.WIDE.U32 R16, R10, R19, RZ ;  /* 0x000000130a107225 */ /* 0x004fc600078e00ff */
[----:B------:R-:W-:-:S04]  /*07b0*/  IADD3 R15, P1, PT, R16, R8, RZ ;  /* 0x00000008100f7210 */ /* 0x000fc80007f3e0ff */
[----:B------:R-:W-:Y:S01]  /*07c0*/  IADD3.X R8, PT, PT, R17, UR5, RZ, P1, !PT ;  /* 0x0000000511087c10 */ /* 0x000fe20008ffe4ff */
[----:B------:R1:W-:Y:S04]  /*07d0*/  STL [R4], R15 ;  /* 0x0000000f04007387 */ /* 0x0003e80000100800 */
[----:B------:R-:W-:Y:S05]  /*07e0*/  @P0 BRA `(.L_x_6) ;  /* 0xfffffffc00d80947 */ /* 0x000fea000383ffff */
[----:B-1----:R-:W-:Y:S01]  /*07f0*/  SHF.R.U32.HI R4, RZ, 0x17, R5 ;  /* 0x00000017ff047819 */ /* 0x002fe20000011605 */
        /* <DEDUP_REMOVED lines=11> */
[----:B------:R-:W-:Y:S01]  /*08b0*/  UMOV UR7, 0x3bf921fb ;  /* 0x3bf921fb00077882 */ /* 0x000fe20000000000 */
[----:B------:R-:W-:-:S02]  /*08c0*/  ISETP.GE.AND P1, PT, R5, RZ, PT ;  /* 0x000000ff0500720c */ /* 0x000fc40003f26270 */
[-C--:B--2---:R-:W-:Y:S02]  /*08d0*/  @P0 SHF.L.W.U32.HI R0, R3, R4.reuse, R0 ;  /* 0x0000000403000219 */ /* 0x084fe40000010e00 */
[----:B---3--:R-:W-:-:S04]  /*08e0*/  @P0 SHF.L.W.U32.HI R3, R2, R4, R3 ;  /* 0x0000000402030219 */ /* 0x008fc80000010e03 */
[C---:B------:R-:W-:Y:S02]  /*08f0*/  SHF.L.W.U32.HI R2, R3.reuse, 0x2, R0 ;  /* 0x0000000203027819 */ /* 0x040fe40000010e00 */
[----:B------:R-:W-:Y:S02]  /*0900*/  SHF.L.U32 R3, R3, 0x2, RZ ;  /* 0x0000000203037819 */ /* 0x000fe400000006ff */
[----:B------:R-:W-:Y:S02]  /*0910*/  SHF.R.S32.HI R4, RZ, 0x1f, R2 ;  /* 0x0000001fff047819 */ /* 0x000fe40000011402 */
[----:B------:R-:W-:Y:S02]  /*0920*/  LOP3.LUT R5, R2, R5, RZ, 0x3c, !PT ;  /* 0x0000000502057212 */ /* 0x000fe400078e3cff */
[C---:B------:R-:W-:Y:S02]  /*0930*/  LOP3.LUT R10, R4.reuse, R3, RZ, 0x3c, !PT ;  /* 0x00000003040a7212 */ /* 0x040fe400078e3cff */
[----:B------:R-:W-:-:S02]  /*0940*/  LOP3.LUT R11, R4, R2, RZ, 0x3c, !PT ;  /* 0x00000002040b7212 */ /* 0x000fc400078e3cff */
[----:B------:R-:W-:Y:S02]  /*0950*/  SHF.R.U32.HI R3, RZ, 0x1e, R0 ;  /* 0x0000001eff037819 */ /* 0x000fe40000011600 */
[----:B------:R-:W-:Y:S02]  /*0960*/  ISETP.GE.AND P0, PT, R5, RZ, PT ;  /* 0x000000ff0500720c */ /* 0x000fe40003f06270 */
[----:B------:R-:W1:Y:S01]  /*0970*/  I2F.F64.S64 R10, R10 ;  /* 0x0000000a000a7312 */ /* 0x000e620000301c00 */
[----:B------:R-:W-:-:S05]  /*0980*/  LEA.HI R16, R2, R3, RZ, 0x1 ;  /* 0x0000000302107211 */ /* 0x000fca00078f08ff */
[----:B------:R-:W-:-:S04]  /*0990*/  IMAD.MOV R0, RZ, RZ, -R16 ;  /* 0x000000ffff007224 */ /* 0x000fc800078e0a10 */
[----:B------:R-:W-:Y:S01]  /*09a0*/  @!P1 IMAD.MOV.U32 R16, RZ, RZ, R0 ;  /* 0x000000ffff109224 */ /* 0x000fe200078e0000 */
[----:B-1----:R-:W-:-:S10]  /*09b0*/  DMUL R18, R10, UR6 ;  /* 0x000000060a127c28 */ /* 0x002fd40008000000 */
[----:B------:R-:W1:Y:S02]  /*09c0*/  F2F.F32.F64 R18, R18 ;  /* 0x0000001200127310 */ /* 0x000e640000301000 */
[----:B01----:R-:W-:-:S07]  /*09d0*/  FSEL R15, -R18, R18, !P0 ;  /* 0x00000012120f7208 */ /* 0x003fce0004000100 */
.L_x_5:
[----:B------:R-:W-:Y:S05]  /*09e0*/  BSYNC.RECONVERGENT B0 ;  /* 0x0000000000007941 */ /* 0x000fea0003800200 */
.L_x_4:
[----:B------:R-:W-:Y:S01]  /*09f0*/  FMUL R3, R15, R15 ;  /* 0x0000000f0f037220 */ /* 0x000fe20000400000 */
[C---:B------:R-:W-:Y:S01]  /*0a00*/  LOP3.LUT R0, R16.reuse, 0x1, RZ, 0xc0, !PT ;  /* 0x0000000110007812 */ /* 0x040fe200078ec0ff */
[----:B------:R-:W-:Y:S01]  /*0a10*/  VIADD R16, R16, 0x1 ;  /* 0x0000000110107836 */ /* 0x000fe20000000000 */
[----:B------:R-:W-:Y:S01]  /*0a20*/  BSSY.RECONVERGENT B0, `(.L_x_7) ;  /* 0x000001b000007945 */ /* 0x000fe20003800200 */
[----:B------:R-:W-:Y:S01]  /*0a30*/  FFMA R12, R3, R12, -0.0013887860113754868507 ;  /* 0xbab607ed030c7423 */ /* 0x000fe2000000000c */
[----:B------:R-:W-:Y:S02]  /*0a40*/  ISETP.NE.U32.AND P0, PT, R0, 0x1, PT ;  /* 0x000000010000780c */ /* 0x000fe40003f05070 */
[----:B------:R-:W-:Y:S02]  /*0a50*/  LOP3.LUT P1, RZ, R16, 0x2, RZ, 0xc0, !PT ;  /* 0x0000000210ff7812 */ /* 0x000fe4000782c0ff */
[----:B------:R-:W-:Y:S02]  /*0a60*/  FSEL R2, R13, 0.0083327032625675201416, P0 ;  /* 0x3c0885e40d027808 */ /* 0x000fe40000000000 */
[----:B------:R-:W-:-:S02]  /*0a70*/  FSEL R12, R12, -0.00019574658654164522886, P0 ;  /* 0xb94d41530c0c7808 */ /* 0x000fc40000000000 */
[----:B------:R-:W-:Y:S02]  /*0a80*/  FSEL R0, R15, 1, !P0 ;  /* 0x3f8000000f007808 */ /* 0x000fe40004000000 */
[----:B------:R-:W-:Y:S01]  /*0a90*/  FSEL R11, -R14, -0.16666662693023681641, P0 ;  /* 0xbe2aaaa80e0b7808 */ /* 0x000fe20000000100 */
[C---:B------:R-:W-:Y:S02]  /*0aa0*/  FFMA R2, R3.reuse, R12, R2 ;  /* 0x0000000c03027223 */ /* 0x040fe40000000002 */
[C---:B------:R-:W-:Y:S02]  /*0ab0*/  FFMA R5, R3.reuse, R0, RZ ;  /* 0x0000000003057223 */ /* 0x040fe400000000ff */
[----:B------:R-:W-:-:S04]  /*0ac0*/  FFMA R2, R3, R2, R11 ;  /* 0x0000000203027223 */ /* 0x000fc8000000000b */
[----:B------:R-:W-:-:S04]  /*0ad0*/  FFMA R0, R5, R2, R0 ;  /* 0x0000000205007223 */ /* 0x000fc80000000000 */
[----:B------:R-:W-:-:S04]  /*0ae0*/  @P1 FADD R0, RZ, -R0 ;  /* 0x80000000ff001221 */ /* 0x000fc80000000000 */
[----:B------:R-:W-:-:S04]  /*0af0*/  FADD R11, R9, R0 ;  /* 0x00000000090b7221 */ /* 0x000fc80000000000 */
[----:B------:R-:W-:Y:S01]  /*0b00*/  FADD R2, |R11|, -RZ ;  /* 0x800000ff0b027221 */ /* 0x000fe20000000200 */
[----:B------:R0:W1:Y:S03]  /*0b10*/  MUFU.RSQ R4, |R11| ;  /* 0x4000000b00047308 */ /* 0x0000660000001400 */
[----:B------:R-:W-:-:S05]  /*0b20*/  VIADD R0, R2, 0xf3000000 ;  /* 0xf300000002007836 */ /* 0x000fca0000000000 */
[----:B------:R-:W-:-:S13]  /*0b30*/  ISETP.GT.U32.AND P0, PT, R0, 0x727fffff, PT ;  /* 0x727fffff0000780c */ /* 0x000fda0003f04070 */
[----:B01----:R-:W-:Y:S05]  /*0b40*/  @!P0 BRA `(.L_x_8) ;  /* 0x0000000000108947 */ /* 0x003fea0003800000 */
[----:B------:R-:W-:-:S07]  /*0b50*/  MOV R9, 0xb70 ;  /* 0x00000b7000097802 */ /* 0x000fce0000000f00 */
[----:B------:R-:W-:Y:S05]  /*0b60*/  CALL.REL.NOINC `($__internal_0_$__cuda_sm20_sqrt_rn_f32_slowpath) ;  /* 0x0000000c00047944 */ /* 0x000fea0003c00000 */
[----:B------:R-:W-:Y:S01]  /*0b70*/  MOV R2, R0 ;  /* 0x0000000000027202 */ /* 0x000fe20000000f00 */
[----:B------:R-:W-:Y:S06]  /*0b80*/  BRA `(.L_x_9) ;  /* 0x0000000000107947 */ /* 0x000fec0003800000 */
.L_x_8:
[----:B------:R-:W-:Y:S01]  /*0b90*/  FMUL.FTZ R2, |R11|, R4 ;  /* 0x000000040b027220 */ /* 0x000fe20000410200 */
[----:B------:R-:W-:-:S03]  /*0ba0*/  FMUL.FTZ R0, R4, 0.5 ;  /* 0x3f00000004007820 */ /* 0x000fc60000410000 */
[----:B------:R-:W-:-:S04]  /*0bb0*/  FFMA R3, -R2, R2, |R11| ;  /* 0x0000000202037223 */ /* 0x000fc8000000050b */
[----:B------:R-:W-:-:S07]  /*0bc0*/  FFMA R2, R3, R0, R2 ;  /* 0x0000000003027223 */ /* 0x000fce0000000002 */
.L_x_9:
[----:B------:R-:W-:Y:S05]  /*0bd0*/  BSYNC.RECONVERGENT B0 ;  /* 0x0000000000007941 */ /* 0x000fea0003800200 */
.L_x_7:
[----:B------:R-:W-:Y:S01]  /*0be0*/  FADD R3, |R11|, 1 ;  /* 0x3f8000000b037421 */ /* 0x000fe20000000200 */
[----:B------:R-:W-:Y:S01]  /*0bf0*/  IMAD.MOV.U32 R5, RZ, RZ, 0x3e055027 ;  /* 0x3e055027ff057424 */ /* 0x000fe200078e00ff */
[----:B------:R-:W-:Y:S02]  /*0c00*/  BSSY.RECONVERGENT B0, `(.L_x_10) ;  /* 0x000004d000007945 */ /* 0x000fe40003800200 */
[C---:B------:R-:W-:Y:S01]  /*0c10*/  VIADD R0, R3.reuse, 0xc0d55555 ;  /* 0xc0d5555503007836 */ /* 0x040fe20000000000 */
[----:B------:R-:W-:-:S04]  /*0c20*/  ISETP.GT.U32.AND P0, PT, R3, 0x7f7fffff, PT ;  /* 0x7f7fffff0300780c */ /* 0x000fc80003f04070 */
[----:B------:R-:W-:-:S05]  /*0c30*/  LOP3.LUT R0, R0, 0xff800000, RZ, 0xc0, !PT ;  /* 0xff80000000007812 */ /* 0x000fca00078ec0ff */
[----:B------:R-:W-:Y:S01]  /*0c40*/  IMAD.IADD R4, R3, 0x1, -R0 ;  /* 0x0000000103047824 */ /* 0x000fe200078e0a00 */
[----:B------:R-:W-:-:S03]  /*0c50*/  I2FP.F32.S32 R0, R0 ;  /* 0x0000000000007245 */ /* 0x000fc60000201400 */
[----:B------:R-:W-:Y:S02]  /*0c60*/  FADD R4, R4, -1 ;  /* 0xbf80000004047421 */ /* 0x000fe40000000000 */
[----:B------:R-:W-:Y:S02]  /*0c70*/  FFMA R0, R0, 1.1920928955078125e-07, RZ ;  /* 0x3400000000007823 */ /* 0x000fe400000000ff */
[----:B------:R-:W-:-:S04]  /*0c80*/  FFMA R5, R4, -R5, 0.14084610342979431152 ;  /* 0x3e1039f604057423 */ /* 0x000fc80000000805 */
[----:B------:R-:W-:-:S04]  /*0c90*/  FFMA R5, R4, R5, -0.12148627638816833496 ;  /* 0xbdf8cdcc04057423 */ /* 0x000fc80000000005 */
[----:B------:R-:W-:-:S04]  /*0ca0*/  FFMA R5, R4, R5, 0.13980610668659210205 ;  /* 0x3e0f295504057423 */ /* 0x000fc80000000005 */
[----:B------:R-:W-:-:S04]  /*0cb0*/  FFMA R5, R4, R5, -0.16684235632419586182 ;  /* 0xbe2ad8b904057423 */ /* 0x000fc80000000005 */
[----:B------:R-:W-:-:S04]  /*0cc0*/  FFMA R5, R4, R5, 0.20012299716472625732 ;  /* 0x3e4ced0b04057423 */ /* 0x000fc80000000005 */
[----:B------:R-:W-:-:S04]  /*0cd0*/  FFMA R5, R4, R5, -0.24999669194221496582 ;  /* 0xbe7fff2204057423 */ /* 0x000fc80000000005 */
[----:B------:R-:W-:-:S04]  /*0ce0*/  FFMA R5, R4, R5, 0.33333182334899902344 ;  /* 0x3eaaaa7804057423 */ /* 0x000fc80000000005 */
[----:B------:R-:W-:-:S04]  /*0cf0*/  FFMA R5, R4, R5, -0.5 ;  /* 0xbf00000004057423 */ /* 0x000fc80000000005 */
[----:B------:R-:W-:-:S04]  /*0d00*/  FMUL R5, R4, R5 ;  /* 0x0000000504057220 */ /* 0x000fc80000400000 */
[----:B------:R-:W-:Y:S01]  /*0d10*/  FFMA R5, R4, R5, R4 ;  /* 0x0000000504057223 */ /* 0x000fe20000000004 */
[----:B------:R-:W-:-:S03]  /*0d20*/  IMAD.MOV.U32 R4, RZ, RZ, 0x7f800000 ;  /* 0x7f800000ff047424 */ /* 0x000fc600078e00ff */
[----:B------:R-:W-:Y:S01]  /*0d30*/  FFMA R0, R0, 0.69314718246459960938, R5 ;  /* 0x3f31721800007823 */ /* 0x000fe20000000005 */
[C---:B------:R-:W-:Y:S01]  /*0d40*/  @P0 FFMA R0, R3.reuse, R4, +INF ;  /* 0x7f80000003000423 */ /* 0x040fe20000000004 */
[----:B------:R-:W-:-:S04]  /*0d50*/  FSETP.NEU.AND P0, PT, R3, RZ, PT ;  /* 0x000000ff0300720b */ /* 0x000fc80003f0d000 */
[----:B------:R-:W-:-:S05]  /*0d60*/  FSEL R3, R0, -INF , P0 ;  /* 0xff80000000037808 */ /* 0x000fca0000000000 */
[----:B------:R-:W-:-:S04]  /*0d70*/  FMUL R0, R3, R2 ;  /* 0x0000000203007220 */ /* 0x000fc80000400000 */
[C---:B------:R-:W-:Y:S01]  /*0d80*/  FADD R3, |R0|.reuse, -RZ ;  /* 0x800000ff00037221 */ /* 0x040fe20000000200 */
[----:B------:R-:W-:-:S13]  /*0d90*/  FSETP.GEU.AND P0, PT, |R0|, 2, PT ;  /* 0x400000000000780b */ /* 0x000fda0003f0e200 */
[----:B------:R-:W-:Y:S05]  /*0da0*/  @!P0 BRA `(.L_x_11) ;  /* 0x0000000000c88947 */ /* 0x000fea0003800000 */
[----:B------:R-:W-:-:S13]  /*0db0*/  FSETP.GTU.AND P0, PT, R3, 16777216, PT ;  /* 0x4b8000000300780b */ /* 0x000fda0003f0c000 */
[----:B------:R-:W-:Y:S05]  /*0dc0*/  @P0 BRA `(.L_x_12) ;  /* 0x00000000005c0947 */ /* 0x000fea0003800000 */
[----:B------:R-:W-:Y:S01]  /*0dd0*/  FMUL R2, R3, 0.5 ;  /* 0x3f00000003027820 */ /* 0x000fe20000400000 */
[----:B------:R-:W-:Y:S05]  /*0de0*/  BSSY.RECONVERGENT B1, `(.L_x_13) ;  /* 0x0000013000017945 */ /* 0x000fea0003800200 */
[----:B------:R-:W0:Y:S02]  /*0df0*/  FRND.TRUNC R2, R2 ;  /* 0x0000000200027307 */ /* 0x000e24000020d000 */
[----:B0-----:R-:W-:-:S05]  /*0e00*/  FFMA R5, R2, -2, R3 ;  /* 0xc000000002057823 */ /* 0x001fca0000000003 */
[----:B------:R-:W-:-:S13]  /*0e10*/  ISETP.GE.U32.AND P0, PT, R5, 0x40000000, PT ;  /* 0x400000000500780c */ /* 0x000fda0003f06070 */
[----:B------:R-:W-:Y:S05]  /*0e20*/  @!P0 BRA `(.L_x_14) ;  /* 0x0000000000388947 */ /* 0x000fea0003800000 */
[----:B------:R-:W-:-:S04]  /*0e30*/  ISETP.GE.U32.AND P0, PT, R5, -0x7fffffff, PT ;  /* 0x800000010500780c */ /* 0x000fc80003f06070 */
[----:B------:R-:W-:-:S09]  /*0e40*/  FSETP.GEU.OR P1, PT, R5, -2, !P0 ;  /* 0xc00000000500780b */ /* 0x000fd2000472e400 */
[----:B------:R-:W-:-:S04]  /*0e50*/  @P0 FADD R4, R2, -1 ;  /* 0xbf80000002040421 */ /* 0x000fc80000000000 */
[----:B------:R-:W-:-:S05]  /*0e60*/  @!P1 FADD R4, R4, -1 ;  /* 0xbf80000004049421 */ /* 0x000fca0000000000 */
[----:B------:R-:W-:Y:S01]  /*0e70*/  @P0 MOV R2, R4 ;  /* 0x0000000400020202 */ /* 0x000fe20000000f00 */
[----:B------:R-:W-:Y:S06]  /*0e80*/  @P0 BRA `(.L_x_14) ;  /* 0x0000000000200947 */ /* 0x000fec0003800000 */
[----:B------:R-:W-:Y:S01]  /*0e90*/  FSETP.GE.AND P0, PT, R5, 4, PT ;  /* 0x408000000500780b */ /* 0x000fe20003f06000 */
[----:B------:R-:W-:-:S12]  /*0ea0*/  FADD R2, R2, 1 ;  /* 0x3f80000002027421 */ /* 0x000fd80000000000 */
[----:B------:R-:W-:-:S04]  /*0eb0*/  @P0 IMAD.MOV.U32 R4, RZ, RZ, 0x40000000 ;  /* 0x40000000ff040424 */ /* 0x000fc800078e00ff */
[----:B------:R-:W-:-:S05]  /*0ec0*/  @P0 FFMA R4, R4, -3, R5 ;  /* 0xc040000004040823 */ /* 0x000fca0000000005 */
[----:B------:R-:W-:Y:S01]  /*0ed0*/  FSETP.GE.AND P1, PT, R4, RZ, P0 ;  /* 0x000000ff0400720b */ /* 0x000fe20000726000 */
[----:B------:R-:W-:-:S12]  /*0ee0*/  @P0 FADD R4, R2, 1 ;  /* 0x3f80000002040421 */ /* 0x000fd80000000000 */
[----:B------:R-:W-:-:S04]  /*0ef0*/  @P1 FADD R4, R4, 1 ;  /* 0x3f80000004041421 */ /* 0x000fc80000000000 */
[----:B------:R-:W-:-:S07]  /*0f00*/  @P0 IMAD.MOV.U32 R2, RZ, RZ, R4 ;  /* 0x000000ffff020224 */ /* 0x000fce00078e0004 */
.L_x_14:
[----:B------:R-:W-:Y:S05]  /*0f10*/  BSYNC.RECONVERGENT B1 ;  /* 0x0000000000017941 */ /* 0x000fea0003800200 */
.L_x_13:
[----:B------:R-:W-:Y:S01]  /*0f20*/  FFMA R3, R2, -2, R3 ;  /* 0xc000000002037823 */ /* 0x000fe20000000003 */
[----:B------:R-:W-:Y:S06]  /*0f30*/  BRA `(.L_x_11) ;  /* 0x0000000000647947 */ /* 0x000fec0003800000 */
.L_x_12:
[C---:B------:R-:W-:Y:S01]  /*0f40*/  LOP3.LUT R2, R3.reuse, 0xff800000, RZ, 0xc0, !PT ;  /* 0xff80000003027812 */ /* 0x040fe200078ec0ff */
[----:B------:R-:W-:Y:S01]  /*0f50*/  IMAD.MOV.U32 R9, RZ, RZ, 0x7fffffff ;  /* 0x7fffffffff097424 */ /* 0x000fe200078e00ff */
[C---:B------:R-:W-:Y:S01]  /*0f60*/  ISETP.GT.U32.AND P0, PT, R3.reuse, 0x7f7fffff, PT ;  /* 0x7f7fffff0300780c */ /* 0x040fe20003f04070 */
[----:B------:R-:W-:Y:S02]  /*0f70*/  BSSY.RECONVERGENT B1, `(.L_x_15) ;  /* 0x0000013000017945 */ /* 0x000fe40003800200 */
[----:B------:R-:W-:Y:S01]  /*0f80*/  VIADD R4, R2, 0xc0000000 ;  /* 0xc000000002047836 */ /* 0x000fe20000000000 */
[----:B------:R-:W-:Y:S02]  /*0f90*/  LOP3.LUT R2, R3, 0x7fffff, RZ, 0xc0, !PT ;  /* 0x007fffff03027812 */ /* 0x000fe400078ec0ff */
[----:B------:R-:W-:Y:S02]  /*0fa0*/  FSEL R9, R9, 16777216, P0 ;  /* 0x4b80000009097808 */ /* 0x000fe40000000000 */
[----:B------:R-:W-:-:S02]  /*0fb0*/  ISETP.NE.AND P1, PT, R4, RZ, PT ;  /* 0x000000ff0400720c */ /* 0x000fc40003f25270 */
[----:B------:R-:W-:-:S11]  /*0fc0*/  LOP3.LUT R2, R2, 0x3f800000, RZ, 0xfc, !PT ;  /* 0x3f80000002027812 */ /* 0x000fd600078efcff */
[----:B------:R-:W-:Y:S05]  /*0fd0*/  @!P1 BRA `(.L_x_16) ;  /* 0x0000000000309947 */ /* 0x000fea0003800000 */
.L_x_17:
[----:B------:R-:W-:-:S04]  /*0fe0*/  VIMNMX.U32 R3, PT, PT, R4, 0xb800000, PT ;  /* 0x0b80000004037848 */ /* 0x000fc80003fe0000 */
[----:B------:R-:W-:Y:S01]  /*0ff0*/  IADD3 R2, PT, PT, R3, R2, RZ ;  /* 0x0000000203027210 */ /* 0x000fe20007ffe0ff */
[----:B------:R-:W-:-:S04]  /*1000*/  IMAD.IADD R4, R4, 0x1, -R3 ;  /* 0x0000000104047824 */ /* 0x000fc800078e0a03 */
[----:B------:R-:W-:Y:S01]  /*1010*/  FADD R5, R2, -R2 ;  /* 0x8000000202057221 */ /* 0x000fe20000000000 */
[----:B------:R-:W-:-:S03]  /*1020*/  ISETP.NE.AND P1, PT, R4, RZ, PT ;  /* 0x000000ff0400720c */ /* 0x000fc60003f25270 */
[----:B------:R-:W-:-:S04]  /*1030*/  FADD R5, R2, R5 ;  /* 0x0000000502057221 */ /* 0x000fc80000000000 */
[----:B------:R-:W-:-:S04]  /*1040*/  FADD R8, R2, -R5 ;  /* 0x8000000502087221 */ /* 0x000fc80000000000 */
[----:B------:R-:W-:-:S04]  /*1050*/  FFMA.RZ R8, R8, 1, R5 ;  /* 0x3f80000008087823 */ /* 0x000fc8000000c005 */
[----:B------:R-:W0:Y:S02]  /*1060*/  FRND.TRUNC R5, R8 ;  /* 0x0000000800057307 */ /* 0x000e24000020d000 */
[----:B0-----:R-:W-:-:S05]  /*1070*/  FADD R2, R2, -R5 ;  /* 0x8000000502027221 */ /* 0x001fca0000000000 */
[----:B------:R-:W-:-:S13]  /*1080*/  ISETP.NE.AND P0, PT, R2, RZ, PT ;  /* 0x000000ff0200720c */ /* 0x000fda0003f05270 */
[----:B------:R-:W-:Y:S05]  /*1090*/  @P0 BRA P1, `(.L_x_17) ;  /* 0xfffffffc00d00947 */ /* 0x000fea000083ffff */
.L_x_16:
[----:B------:R-:W-:Y:S05]  /*10a0*/  BSYNC.RECONVERGENT B1 ;  /* 0x0000000000017941 */ /* 0x000fea0003800200 */
.L_x_15:
[----:B------:R-:W-:-:S04]  /*10b0*/  FMUL R2, R2, 1.1920928955078125e-07 ;  /* 0x3400000002027820 */ /* 0x000fc80000400000 */
[----:B------:R-:W-:-:S07]  /*10c0*/  FMUL R3, R9, R2 ;  /* 0x0000000209037220 */ /* 0x000fce0000400000 */
.L_x_11:
[----:B------:R-:W-:Y:S05]  /*10d0*/  BSYNC.RECONVERGENT B0 ;  /* 0x0000000000007941 */ /* 0x000fea0003800200 */
.L_x_10:
[C---:B------:R-:W-:Y:S01]  /*10e0*/  FSETP.NAN.AND P0, PT, |R3|.reuse, |R3|, PT ;  /* 0x400000030300720b */ /* 0x040fe20003f08200 */
[----:B------:R-:W-:Y:S01]  /*10f0*/  IMAD.MOV.U32 R5, RZ, RZ, 0x3bbb989d ;  /* 0x3bbb989dff057424 */ /* 0x000fe200078e00ff */
[C---:B------:R-:W-:Y:S01]  /*1100*/  LOP3.LUT R2, R3.reuse, 0x80000000, R0, 0xb8, !PT ;  /* 0x8000000003027812 */ /* 0x040fe200078eb800 */
[----:B------:R-:W-:Y:S01]  /*1110*/  IMAD.MOV.U32 R4, RZ, RZ, 0x437c0000 ;  /* 0x437c0000ff047424 */ /* 0x000fe200078e00ff */
[----:B------:R-:W-:Y:S02]  /*1120*/  BSSY.RECONVERGENT B0, `(.L_x_18) ;  /* 0x0000046000007945 */ /* 0x000fe40003800200 */
[----:B------:R-:W-:-:S05]  /*1130*/  FSEL R2, R3, R2, P0 ;  /* 0x0000000203027208 */ /* 0x000fca0000000000 */
[----:B------:R-:W-:-:S04]  /*1140*/  FFMA.SAT R3, R2, R5, 0.5 ;  /* 0x3f00000002037423 */ /* 0x000fc80000002005 */
[----:B------:R-:W-:-:S04]  /*1150*/  FFMA.RM R3, R3, R4, 12582913 ;  /* 0x4b40000103037423 */ /* 0x000fc80000004004 */
[C---:B------:R-:W-:Y:S01]  /*1160*/  FADD R5, R3.reuse, -12583039 ;  /* 0xcb40007f03057421 */ /* 0x040fe20000000000 */
[----:B------:R-:W-:-:S03]  /*1170*/  IMAD.SHL.U32 R3, R3, 0x800000, RZ ;  /* 0x0080000003037824 */ /* 0x000fc600078e00ff */
[----:B------:R-:W-:-:S04]  /*1180*/  FFMA R5, R2, 1.4426950216293334961, -R5 ;  /* 0x3fb8aa3b02057823 */ /* 0x000fc80000000805 */
[----:B------:R-:W-:-:S06]  /*1190*/  FFMA R2, R2, 1.925963033500011079e-08, R5 ;  /* 0x32a5706002027823 */ /* 0x000fcc0000000005 */
[----:B------:R-:W0:Y:S02]  /*11a0*/  MUFU.EX2 R2, R2 ;  /* 0x0000000200027308 */ /* 0x000e240000000800 */
[----:B0-----:R-:W-:-:S04]  /*11b0*/  FMUL R3, R3, R2 ;  /* 0x0000000203037220 */ /* 0x001fc80000400000 */
[----:B------:R-:W-:-:S04]  /*11c0*/  FFMA R5, R0, R0, R3 ;  /* 0x0000000000057223 */ /* 0x000fc80000000003 */
[C---:B------:R-:W-:Y:S01]  /*11d0*/  FMUL R0, R5.reuse, 0.63661974668502807617 ;  /* 0x3f22f98305007820 */ /* 0x040fe20000400000 */
[----:B------:R-:W-:-:S03]  /*11e0*/  FSETP.GE.AND P0, PT, |R5|, 105615, PT ;  /* 0x47ce47800500780b */ /* 0x000fc60003f06200 */
[----:B------:R-:W0:Y:S02]  /*11f0*/  F2I.NTZ R12, R0 ;  /* 0x00000000000c7305 */ /* 0x000e240000203100 */
[----:B0-----:R-:W-:-:S05]  /*1200*/  I2FP.F32.S32 R4, R12 ;  /* 0x0000000c00047245 */ /* 0x001fca0000201400 */
[----:B------:R-:W-:-:S04]  /*1210*/  FFMA R3, R4, -1.5707962512969970703, R5 ;  /* 0xbfc90fda04037823 */ /* 0x000fc80000000005 */
[----:B------:R-:W-:-:S04]  /*1220*/  FFMA R3, R4, -7.5497894158615963534e-08, R3 ;  /* 0xb3a2216804037823 */ /* 0x000fc80000000003 */
[----:B------:R-:W-:Y:S01]  /*1230*/  FFMA R0, R4, -5.3903029534742383927e-15, R3 ;  /* 0xa7c234c504007823 */ /* 0x000fe20000000003 */
[----:B------:R-:W-:Y:S06]  /*1240*/  @!P0 BRA `(.L_x_19) ;  /* 0x0000000000cc8947 */ /* 0x000fec0003800000 */
[----:B------:R-:W-:-:S13]  /*1250*/  FSETP.NEU.AND P0, PT, |R5|, +INF , PT ;  /* 0x7f8000000500780b */ /* 0x000fda0003f0d200 */
[----:B------:R-:W-:Y:S01]  /*1260*/  @!P0 FMUL R0, RZ, R5 ;  /* 0x00000005ff008220 */ /* 0x000fe20000400000 */
[----:B------:R-:W-:Y:S01]  /*1270*/  @!P0 MOV R12, RZ ;  /* 0x000000ff000c8202 */ /* 0x000fe20000000f00 */
[----:B------:R-:W-:Y:S06]  /*1280*/  @!P0 BRA `(.L_x_19) ;  /* 0x0000000000bc8947 */ /* 0x000fec0003800000 */
[----:B------:R-:W0:Y:S01]  /*1290*/  LDC.64 R12, c[0x4][RZ] ;  /* 0x01000000ff0c7b82 */ /* 0x000e220000000a00 */
[----:B------:R-:W-:Y:S01]  /*12a0*/  IMAD.SHL.U32 R0, R5, 0x100, RZ ;  /* 0x0000010005007824 */ /* 0x000fe200078e00ff */
[----:B------:R-:W-:Y:S01]  /*12b0*/  UMOV UR5, URZ ;  /* 0x000000ff00057c82 */ /* 0x000fe20008000000 */
[----:B------:R-:W-:Y:S02]  /*12c0*/  IMAD.MOV.U32 R8, RZ, RZ, RZ ;  /* 0x000000ffff087224 */ /* 0x000fe400078e00ff */
[----:B------:R-:W-:Y:S01]  /*12d0*/  IMAD.MOV.U32 R4, RZ, RZ, RZ ;  /* 0x000000ffff047224 */ /* 0x000fe200078e00ff */
[----:B------:R-:W-:-:S07]  /*12e0*/  LOP3.LUT R15, R0, 0x80000000, RZ, 0xfc, !PT ;  /* 0x80000000000f7812 */ /* 0x000fce00078efcff */
.L_x_20:
[----:B0-----:R-:W-:-:S06]  /*12f0*/  IMAD.WIDE.U32 R2, R4, 0x4, R12 ;  /* 0x0000000404027825 */ /* 0x001fcc00078e000c */
[----:B------:R-:W2:Y:S01]  /*1300*/  LDG.E.CONSTANT R2, desc[UR8][R2.64] ;  /* 0x0000000802027981 */ /* 0x000ea2000c1e9900 */
[C---:B-1----:R-:W-:Y:S01]  /*1310*/  IMAD R0, R4.reuse, 0x4, R1 ;  /* 0x0000000404007824 */ /* 0x042fe200078e0201 */
[----:B------:R-:W-:-:S04]  /*1320*/  IADD3 R4, PT, PT, R4, 0x1, RZ ;  /* 0x0000000104047810 */ /* 0x000fc80007ffe0ff */
[----:B------:R-:W-:Y:S01]  /*1330*/  ISETP.NE.AND P0, PT, R4, 0x6, PT ;  /* 0x000000060400780c */ /* 0x000fe20003f05270 */
[----:B--2---:R-:W-:-:S03]  /*1340*/  IMAD.WIDE.U32 R10, R2, R15, RZ ;  /* 0x0000000f020a7225 */ /* 0x004fc600078e00ff */
[----:B------:R-:W-:-:S04]  /*1350*/  IADD3 R9, P1, PT, R10, R8, RZ ;  /* 0x000000080a097210 */ /* 0x000fc80007f3e0ff */
[----:B------:R-:W-:Y:S01]  /*1360*/  IADD3.X R8, PT, PT, R11, UR5, RZ, P1, !PT ;  /* 0x000000050b087c10 */ /* 0x000fe20008ffe4ff */
[----:B------:R1:W-:Y:S04]  /*1370*/  STL [R0], R9 ;  /* 0x0000000900007387 */ /* 0x0003e80000100800 */
[----:B------:R-:W-:Y:S05]  /*1380*/  @P0 BRA `(.L_x_20) ;  /* 0xfffffffc00d80947 */ /* 0x000fea000383ffff */
[----:B------:R-:W-:Y:S01]  /*1390*/  SHF.R.U32.HI R4, RZ, 0x17, R5 ;  /* 0x00000017ff047819 */ /* 0x000fe20000011605 */
[----:B------:R0:W-:Y:S03]  /*13a0*/  STL [R1+0x18], R8 ;  /* 0x0000180801007387 */ /* 0x0001e60000100800 */
[C---:B-1----:R-:W-:Y:S02]  /*13b0*/  LOP3.LUT R0, R4.reuse, 0xe0, RZ, 0xc0, !PT ;  /* 0x000000e004007812 */ /* 0x042fe400078ec0ff */
        /* <DEDUP_REMOVED lines=28> */
.L_x_19:
[----:B------:R-:W-:Y:S05]  /*1580*/  BSYNC.RECONVERGENT B0 ;  /* 0x0000000000007941 */ /* 0x000fea0003800200 */
.L_x_18:
[----:B------:R-:W-:Y:S01]  /*1590*/  MOV R2, 0x3c190000 ;  /* 0x3c19000000027802 */ /* 0x000fe20000000f00 */
[C---:B------:R-:W-:Y:S01]  /*15a0*/  FMUL R3, R0.reuse, R0 ;  /* 0x0000000000037220 */ /* 0x040fe20000400000 */
[----:B------:R-:W-:Y:S01]  /*15b0*/  FSETP.NEU.AND P0, PT, |R0|, 0.00049096695147454738617, PT ;  /* 0x3a00b43c0000780b */ /* 0x000fe20003f0d200 */
[----:B------:R-:W-:Y:S01]  /*15c0*/  FFMA R9, R5, R5, 0.10000000149011611938 ;  /* 0x3dcccccd05097423 */ /* 0x000fe20000000005 */
[----:B------:R-:W-:Y:S01]  /*15d0*/  LOP3.LUT R12, R12, 0x1, RZ, 0xc0, !PT ;  /* 0x000000010c0c7812 */ /* 0x000fe200078ec0ff */
[C---:B------:R-:W-:Y:S01]  /*15e0*/  FFMA R2, R3.reuse, R2, 0.003265380859375 ;  /* 0x3b56000003027423 */ /* 0x040fe20000000002 */
[----:B------:R-:W-:Y:S01]  /*15f0*/  BSSY.RECONVERGENT B0, `(.L_x_21) ;  /* 0x0000015000007945 */ /* 0x000fe20003800200 */
[----:B------:R-:W0:Y:S01]  /*1600*/  MUFU.RCP R4, R9 ;  /* 0x0000000900047308 */ /* 0x000e220000001000 */
[----:B------:R-:W-:Y:S01]  /*1610*/  ISETP.NE.U32.AND P1, PT, R12, 0x1, PT ;  /* 0x000000010c00780c */ /* 0x000fe20003f25070 */
[----:B------:R-:W-:-:S04]  /*1620*/  FFMA R2, R3, R2, 0.0242919921875 ;  /* 0x3cc7000003027423 */ /* 0x000fc80000000002 */
[----:B------:R-:W-:-:S04]  /*1630*/  FFMA R2, R3, R2, 0.053466796875 ;  /* 0x3d5b000003027423 */ /* 0x000fc80000000002 */
[----:B------:R-:W-:-:S04]  /*1640*/  FFMA R2, R3, R2, 0.13337790966033935547 ;  /* 0x3e08943803027423 */ /* 0x000fc80000000002 */
[C---:B------:R-:W-:Y:S01]  /*1650*/  FFMA R5, R3.reuse, R2, 0.33333230018615722656 ;  /* 0x3eaaaa8803057423 */ /* 0x040fe20000000002 */
[----:B------:R-:W-:-:S04]  /*1660*/  FMUL R3, R3, R0 ;  /* 0x0000000003037220 */ /* 0x000fc80000400000 */
[----:B------:R-:W-:Y:S01]  /*1670*/  @P0 FFMA R0, R5, R3, R0 ;  /* 0x0000000305000223 */ /* 0x000fe20000000000 */
[----:B0-----:R-:W-:-:S04]  /*1680*/  FFMA R3, -R9, R4, 1 ;  /* 0x3f80000009037423 */ /* 0x001fc80000000104 */
[----:B------:R-:W-:Y:S01]  /*1690*/  FFMA R3, R4, R3, R4 ;  /* 0x0000000304037223 */ /* 0x000fe20000000004 */
[----:B------:R-:W0:Y:S08]  /*16a0*/  @!P1 MUFU.RCP R0, -R0 ;  /* 0x8000000000009308 */ /* 0x000e300000001000 */
[----:B0-----:R-:W0:Y:S01]  /*16b0*/  FCHK P0, R0, R9 ;  /* 0x0000000900007302 */ /* 0x001e220000000000 */
[----:B------:R-:W-:-:S04]  /*16c0*/  FFMA R2, R0, R3, RZ ;  /* 0x0000000300027223 */ /* 0x000fc800000000ff */
[----:B------:R-:W-:-:S04]  /*16d0*/  FFMA R4, -R9, R2, R0 ;  /* 0x0000000209047223 */ /* 0x000fc80000000100 */
[----:B------:R-:W-:Y:S01]  /*16e0*/  FFMA R5, R3, R4, R2 ;  /* 0x0000000403057223 */ /* 0x000fe20000000002 */
[----:B0-----:R-:W-:Y:S06]  /*16f0*/  @!P0 BRA `(.L_x_22) ;  /* 0x0000000000108947 */ /* 0x001fec0003800000 */
[----:B------:R-:W-:Y:S01]  /*1700*/  IMAD.MOV.U32 R3, RZ, RZ, R0 ;  /* 0x000000ffff037224 */ /* 0x000fe200078e0000 */
[----:B------:R-:W-:-:S07]  /*1710*/  MOV R2, 0x1730 ;  /* 0x0000173000027802 */ /* 0x000fce0000000f00 */
[----:B------:R-:W-:Y:S05]  /*1720*/  CALL.REL.NOINC `($__internal_1_$__cuda_sm3x_div_rn_noftz_f32_slowpath) ;  /* 0x0000000000707944 */ /* 0x000fea0003c00000 */
[----:B------:R-:W-:-:S07]  /*1730*/  IMAD.MOV.U32 R5, RZ, RZ, R0 ;  /* 0x000000ffff057224 */ /* 0x000fce00078e0000 */
.L_x_22:
[----:B------:R-:W-:Y:S05]  /*1740*/  BSYNC.RECONVERGENT B0 ;  /* 0x0000000000007941 */ /* 0x000fea0003800200 */
.L_x_21:
[----:B------:R-:W-:Y:S05]  /*1750*/  BRA.U UP0, `(.L_x_23) ;  /* 0xffffffe9006c7547 */ /* 0x000fea000b83ffff */
.L_x_0:
[----:B-----5:R-:W-:Y:S01]  /*1760*/  STG.E desc[UR8][R6.64], R5 ;  /* 0x0000000506007986 */ /* 0x020fe2000c101908 */
[----:B------:R-:W-:Y:S05]  /*1770*/  EXIT ;  /* 0x000000000000794d */ /* 0x000fea0003800000 */
        .weak           $__internal_0_$__cuda_sm20_sqrt_rn_f32_slowpath
        .type           $__internal_0_$__cuda_sm20_sqrt_rn_f32_slowpath,@function
        .size           $__internal_0_$__cuda_sm20_sqrt_rn_f32_slowpath,($__internal_1_$__cuda_sm3x_div_rn_noftz_f32_slowpath - $__internal_0_$__cuda_sm20_sqrt_rn_f32_slowpath)
$__internal_0_$__cuda_sm20_sqrt_rn_f32_slowpath:
[----:B------:R-:W-:-:S13]  /*1780*/  LOP3.LUT P0, RZ, R2, 0x7fffffff, RZ, 0xc0, !PT ;  /* 0x7fffffff02ff7812 */ /* 0x000fda000780c0ff */
[----:B------:R-:W-:Y:S05]  /*1790*/  @!P0 BRA `(.L_x_24) ;  /* 0x0000000000448947 */ /* 0x000fea0003800000 */
[----:B------:R-:W-:Y:S01]  /*17a0*/  FSETP.GEU.FTZ.AND P0, PT, R2, RZ, PT ;  /* 0x000000ff0200720b */ /* 0x000fe20003f1e000 */
[----:B------:R-:W-:-:S12]  /*17b0*/  IMAD.MOV.U32 R0, RZ, RZ, R2 ;  /* 0x000000ffff007224 */ /* 0x000fd800078e0002 */
[----:B------:R-:W-:Y:S01]  /*17c0*/  @!P0 MOV R2, 0x7fffffff ;  /* 0x7fffffff00028802 */ /* 0x000fe20000000f00 */
[----:B------:R-:W-:Y:S06]  /*17d0*/  @!P0 BRA `(.L_x_24) ;  /* 0x0000000000348947 */ /* 0x000fec0003800000 */
[----:B------:R-:W-:-:S13]  /*17e0*/  FSETP.GTU.FTZ.AND P0, PT, |R0|, +INF , PT ;  /* 0x7f8000000000780b */ /* 0x000fda0003f1c200 */
[----:B------:R-:W-:Y:S01]  /*17f0*/  @P0 FADD.FTZ R2, R0, 1 ;  /* 0x3f80000000020421 */ /* 0x000fe20000010000 */
[----:B------:R-:W-:Y:S06]  /*1800*/  @P0 BRA `(.L_x_24) ;  /* 0x0000000000280947 */ /* 0x000fec0003800000 */
[----:B------:R-:W-:-:S13]  /*1810*/  FSETP.NEU.FTZ.AND P0, PT, |R0|, +INF , PT ;  /* 0x7f8000000000780b */ /* 0x000fda0003f1d200 */
[----:B------:R-:W-:-:S04]  /*1820*/  @P0 FFMA R3, R0, 1.84467440737095516160e+19, RZ ;  /* 0x5f80000000030823 */ /* 0x000fc800000000ff */
[----:B------:R-:W0:Y:S02]  /*1830*/  @P0 MUFU.RSQ R2, R3 ;  /* 0x0000000300020308 */ /* 0x000e240000001400 */
[----:B0-----:R-:W-:Y:S01]  /*1840*/  @P0 FMUL.FTZ R4, R3, R2 ;  /* 0x0000000203040220 */ /* 0x001fe20000410000 */
[----:B------:R-:W-:Y:S01]  /*1850*/  @P0 FMUL.FTZ R8, R2, 0.5 ;  /* 0x3f00000002080820 */ /* 0x000fe20000410000 */
[----:B------:R-:W-:Y:S02]  /*1860*/  @!P0 IMAD.MOV.U32 R2, RZ, RZ, R0 ;  /* 0x000000ffff028224 */ /* 0x000fe400078e0000 */
[----:B------:R-:W-:-:S04]  /*1870*/  @P0 FADD.FTZ R5, -R4, -RZ ;  /* 0x800000ff04050221 */ /* 0x000fc80000010100 */
[----:B------:R-:W-:-:S04]  /*1880*/  @P0 FFMA R5, R4, R5, R3 ;  /* 0x0000000504050223 */ /* 0x000fc80000000003 */
[----:B------:R-:W-:-:S04]  /*1890*/  @P0 FFMA R5, R5, R8, R4 ;  /* 0x0000000805050223 */ /* 0x000fc80000000004 */
[----:B------:R-:W-:-:S07]  /*18a0*/  @P0 FMUL.FTZ R2, R5, 2.3283064365386962891e-10 ;  /* 0x2f80000005020820 */ /* 0x000fce0000410000 */
.L_x_24:
[----:B------:R-:W-:Y:S02]  /*18b0*/  HFMA2 R3, -RZ, RZ, 0, 0 ;  /* 0x00000000ff037431 */ /* 0x000fe400000001ff */
[----:B------:R-:W-:Y:S02]  /*18c0*/  IMAD.MOV.U32 R0, RZ, RZ, R2 ;  /* 0x000000ffff007224 */ /* 0x000fe400078e0002 */
[----:B------:R-:W-:-:S04]  /*18d0*/  IMAD.MOV.U32 R2, RZ, RZ, R9 ;  /* 0x000000ffff027224 */ /* 0x000fc800078e0009 */
[----:B------:R-:W-:Y:S05]  /*18e0*/  RET.REL.NODEC R2 `(_Z12stressKernelPfii) ;  /* 0xffffffe402c47950 */ /* 0x000fea0003c3ffff */
        .weak           $__internal_1_$__cuda_sm3x_div_rn_noftz_f32_slowpath
        .type           $__internal_1_$__cuda_sm3x_div_rn_noftz_f32_slowpath,@function
        .size           $__internal_1_$__cuda_sm3x_div_rn_noftz_f32_slowpath,(.L_x_38 - $__internal_1_$__cuda_sm3x_div_rn_noftz_f32_slowpath)
$__internal_1_$__cuda_sm3x_div_rn_noftz_f32_slowpath:
[----:B------:R-:W-:Y:S01]  /*18f0*/  SHF.R.U32.HI R4, RZ, 0x17, R9 ;  /* 0x00000017ff047819 */ /* 0x000fe20000011609 */
[----:B------:R-:W-:Y:S01]  /*1900*/  BSSY.RECONVERGENT B1, `(.L_x_25) ;  /* 0x0000064000017945 */ /* 0x000fe20003800200 */
[----:B------:R-:W-:Y:S02]  /*1910*/  SHF.R.U32.HI R0, RZ, 0x17, R3 ;  /* 0x00000017ff007819 */ /* 0x000fe40000011603 */
[----:B------:R-:W-:Y:S01]  /*1920*/  LOP3.LUT R15, R4, 0xff, RZ, 0xc0, !PT ;  /* 0x000000ff040f7812 */ /* 0x000fe200078ec0ff */
[----:B------:R-:W-:Y:S01]  /*1930*/  IMAD.MOV.U32 R4, RZ, RZ, R9 ;  /* 0x000000ffff047224 */ /* 0x000fe200078e0009 */
[----:B------:R-:W-:-:S03]  /*1940*/  LOP3.LUT R10, R0, 0xff, RZ, 0xc0, !PT ;  /* 0x000000ff000a7812 */ /* 0x000fc600078ec0ff */
[----:B------:R-:W-:Y:S02]  /*1950*/  VIADD R11, R15, 0xffffffff ;  /* 0xffffffff0f0b7836 */ /* 0x000fe40000000000 */
[----:B------:R-:W-:-:S03]  /*1960*/  VIADD R8, R10, 0xffffffff ;  /* 0xffffffff0a087836 */ /* 0x000fc60000000000 */
[----:B------:R-:W-:-:S04]  /*1970*/  ISETP.GT.U32.AND P0, PT, R11, 0xfd, PT ;  /* 0x000000fd0b00780c */ /* 0x000fc80003f04070 */
[----:B------:R-:W-:-:S13]  /*1980*/  ISETP.GT.U32.OR P0, PT, R8, 0xfd, P0 ;  /* 0x000000fd0800780c */ /* 0x000fda0000704470 */
[----:B------:R-:W-:Y:S01]  /*1990*/  @!P0 MOV R5, RZ ;  /* 0x000000ff00058202 */ /* 0x000fe20000000f00 */
[----:B------:R-:W-:Y:S06]  /*19a0*/  @!P0 BRA `(.L_x_26) ;  /* 0x0000000000608947 */ /* 0x000fec0003800000 */
[----:B------:R-:W-:Y:S01]  /*19b0*/  FSETP.GTU.FTZ.AND P0, PT, |R3|, +INF , PT ;  /* 0x7f8000000300780b */ /* 0x000fe20003f1c200 */
[----:B------:R-:W-:Y:S01]  /*19c0*/  IMAD.MOV.U32 R0, RZ, RZ, R9 ;  /* 0x000000ffff007224 */ /* 0x000fe200078e0009 */
[----:B------:R-:W-:-:S04]  /*19d0*/  FSETP.GTU.FTZ.AND P1, PT, |R9|, +INF , PT ;  /* 0x7f8000000900780b */ /* 0x000fc80003f3c200 */
[----:B------:R-:W-:-:S13]  /*19e0*/  PLOP3.LUT P0, PT, P0, P1, PT, 0xf8, 0x8f ;  /* 0x00000000008f781c */ /* 0x000fda0000703f70 */
[----:B------:R-:W-:Y:S05]  /*19f0*/  @P0 BRA `(.L_x_27) ;  /* 0x00000004004c0947 */ /* 0x000fea0003800000 */
[----:B------:R-:W-:-:S13]  /*1a00*/  LOP3.LUT P0, RZ, R4, 0x7fffffff, R3, 0xc8, !PT ;  /* 0x7fffffff04ff7812 */ /* 0x000fda000780c803 */
[----:B------:R-:W-:Y:S05]  /*1a10*/  @!P0 BRA `(.L_x_28) ;  /* 0x00000004003c8947 */ /* 0x000fea0003800000 */
[C---:B------:R-:W-:Y:S02]  /*1a20*/  FSETP.NEU.FTZ.AND P2, PT, |R3|.reuse, +INF , PT ;  /* 0x7f8000000300780b */ /* 0x040fe40003f5d200 */
[----:B------:R-:W-:Y:S02]  /*1a30*/  FSETP.NEU.FTZ.AND P1, PT, |R0|, +INF , PT ;  /* 0x7f8000000000780b */ /* 0x000fe40003f3d200 */
[----:B------:R-:W-:-:S11]  /*1a40*/  FSETP.NEU.FTZ.AND P0, PT, |R3|, +INF , PT ;  /* 0x7f8000000300780b */ /* 0x000fd60003f1d200 */
[----:B------:R-:W-:Y:S05]  /*1a50*/  @!P1 BRA !P2, `(.L_x_28) ;  /* 0x00000004002c9947 */ /* 0x000fea0005000000 */
[----:B------:R-:W-:-:S04]  /*1a60*/  LOP3.LUT P2, RZ, R3, 0x7fffffff, RZ, 0xc0, !PT ;  /* 0x7fffffff03ff7812 */ /* 0x000fc8000784c0ff */
[----:B------:R-:W-:-:S13]  /*1a70*/  PLOP3.LUT P1, PT, P1, P2, PT, 0x2f, 0xf2 ;  /* 0x0000000000f2781c */ /* 0x000fda0000f24577 */
[----:B------:R-:W-:Y:S05]  /*1a80*/  @P1 BRA `(.L_x_29) ;  /* 0x0000000400181947 */ /* 0x000fea0003800000 */
[----:B------:R-:W-:-:S04]  /*1a90*/  LOP3.LUT P1, RZ, R4, 0x7fffffff, RZ, 0xc0, !PT ;  /* 0x7fffffff04ff7812 */ /* 0x000fc8000782c0ff */
[----:B------:R-:W-:-:S13]  /*1aa0*/  PLOP3.LUT P0, PT, P0, P1, PT, 0x2f, 0xf2 ;  /* 0x0000000000f2781c */ /* 0x000fda0000702577 */
[----:B------:R-:W-:Y:S05]  /*1ab0*/  @P0 BRA `(.L_x_30) ;  /* 0x0000000400000947 */ /* 0x000fea0003800000 */
[----:B------:R-:W-:Y:S02]  /*1ac0*/  ISETP.GE.AND P0, PT, R8, RZ, PT ;  /* 0x000000ff0800720c */ /* 0x000fe40003f06270 */
[----:B------:R-:W-:-:S11]  /*1ad0*/  ISETP.GE.AND P1, PT, R11, RZ, PT ;  /* 0x000000ff0b00720c */ /* 0x000fd60003f26270 */
[----:B------:R-:W-:Y:S02]  /*1ae0*/  @P0 IMAD.MOV.U32 R5, RZ, RZ, RZ ;  /* 0x000000ffff050224 */ /* 0x000fe400078e00ff */
[----:B------:R-:W-:Y:S01]  /*1af0*/  @!P0 FFMA R3, R3, 1.84467440737095516160e+19, RZ ;  /* 0x5f80000003038823 */ /* 0x000fe200000000ff */
[----:B------:R-:W-:Y:S02]  /*1b00*/  @!P0 IMAD.MOV.U32 R5, RZ, RZ, -0x40 ;  /* 0xffffffc0ff058424 */ /* 0x000fe400078e00ff */
[----:B------:R-:W-:-:S03]  /*1b10*/  @!P1 FFMA R4, R0, 1.84467440737095516160e+19, RZ ;  /* 0x5f80000000049823 */ /* 0x000fc600000000ff */
[----:B------:R-:W-:-:S07]  /*1b20*/  @!P1 IADD3 R5, PT, PT, R5, 0x40, RZ ;  /* 0x0000004005059810 */ /* 0x000fce0007ffe0ff */
.L_x_26:
[----:B------:R-:W-:Y:S01]  /*1b30*/  LEA R9, R15, 0xc0800000, 0x17 ;  /* 0xc08000000f097811 */ /* 0x000fe200078eb8ff */
[----:B------:R-:W-:Y:S04]  /*1b40*/  BSSY.RECONVERGENT B2, `(.L_x_31) ;  /* 0x0000036000027945 */ /* 0x000fe80003800200 */
[----:B------:R-:W-:Y:S02]  /*1b50*/  IMAD.IADD R9, R4, 0x1, -R9 ;  /* 0x0000000104097824 */ /* 0x000fe400078e0a09 */
[----:B------:R-:W-:Y:S02]  /*1b60*/  VIADD R4, R10, 0xffffff81 ;  /* 0xffffff810a047836 */ /* 0x000fe40000000000 */
[----:B------:R-:W0:Y:S01]  /*1b70*/  MUFU.RCP R8, R9 ;  /* 0x0000000900087308 */ /* 0x000e220000001000 */
[----:B------:R-:W-:Y:S01]  /*1b80*/  FADD.FTZ R11, -R9, -RZ ;  /* 0x800000ff090b7221 */ /* 0x000fe20000010100 */
[C---:B------:R-:W-:Y:S01]  /*1b90*/  IMAD R0, R4.reuse, -0x800000, R3 ;  /* 0xff80000004007824 */ /* 0x040fe200078e0203 */
[----:B------:R-:W-:-:S05]  /*1ba0*/  IADD3 R4, PT, PT, R4, 0x7f, -R15 ;  /* 0x0000007f04047810 */ /* 0x000fca0007ffe80f */
[----:B------:R-:W-:Y:S02]  /*1bb0*/  IMAD.IADD R4, R4, 0x1, R5 ;  /* 0x0000000104047824 */ /* 0x000fe400078e0205 */
[----:B0-----:R-:W-:-:S04]  /*1bc0*/  FFMA R13, R8, R11, 1 ;  /* 0x3f800000080d7423 */ /* 0x001fc8000000000b */
[----:B------:R-:W-:-:S04]  /*1bd0*/  FFMA R10, R8, R13, R8 ;  /* 0x0000000d080a7223 */ /* 0x000fc80000000008 */
[----:B------:R-:W-:-:S04]  /*1be0*/  FFMA R3, R0, R10, RZ ;  /* 0x0000000a00037223 */ /* 0x000fc800000000ff */
[----:B------:R-:W-:-:S04]  /*1bf0*/  FFMA R8, R11, R3, R0 ;  /* 0x000000030b087223 */ /* 0x000fc80000000000 */
[----:B------:R-:W-:-:S04]  /*1c00*/  FFMA R13, R10, R8, R3 ;  /* 0x000000080a0d7223 */ /* 0x000fc80000000003 */
[----:B------:R-:W-:-:S04]  /*1c10*/  FFMA R8, R11, R13, R0 ;  /* 0x0000000d0b087223 */ /* 0x000fc80000000000 */
[----:B------:R-:W-:-:S05]  /*1c20*/  FFMA R0, R10, R8, R13 ;  /* 0x000000080a007223 */ /* 0x000fca000000000d */
[----:B------:R-:W-:-:S04]  /*1c30*/  SHF.R.U32.HI R3, RZ, 0x17, R0 ;  /* 0x00000017ff037819 */ /* 0x000fc80000011600 */
[----:B------:R-:W-:-:S04]  /*1c40*/  LOP3.LUT R3, R3, 0xff, RZ, 0xc0, !PT ;  /* 0x000000ff03037812 */ /* 0x000fc800078ec0ff */
[----:B------:R-:W-:-:S05]  /*1c50*/  IADD3 R9, PT, PT, R3, R4, RZ ;  /* 0x0000000403097210 */ /* 0x000fca0007ffe0ff */
[----:B------:R-:W-:-:S05]  /*1c60*/  VIADD R3, R9, 0xffffffff ;  /* 0xffffffff09037836 */ /* 0x000fca0000000000 */
[----:B------:R-:W-:-:S13]  /*1c70*/  ISETP.GE.U32.AND P0, PT, R3, 0xfe, PT ;  /* 0x000000fe0300780c */ /* 0x000fda0003f06070 */
[----:B------:R-:W-:Y:S05]  /*1c80*/  @!P0 BRA `(.L_x_32) ;  /* 0x0000000000808947 */ /* 0x000fea0003800000 */
[----:B------:R-:W-:-:S13]  /*1c90*/  ISETP.GT.AND P0, PT, R9, 0xfe, PT ;  /* 0x000000fe0900780c */ /* 0x000fda0003f04270 */
[----:B------:R-:W-:Y:S05]  /*1ca0*/  @P0 BRA `(.L_x_33) ;  /* 0x00000000006c0947 */ /* 0x000fea0003800000 */
[----:B------:R-:W-:-:S13]  /*1cb0*/  ISETP.GE.AND P0, PT, R9, 0x1, PT ;  /* 0x000000010900780c */ /* 0x000fda0003f06270 */
[----:B------:R-:W-:Y:S05]  /*1cc0*/  @P0 BRA `(.L_x_34) ;  /* 0x0000000000740947 */ /* 0x000fea0003800000 */
[----:B------:R-:W-:Y:S02]  /*1cd0*/  ISETP.GE.AND P0, PT, R9, -0x18, PT ;  /* 0xffffffe80900780c */ /* 0x000fe40003f06270 */
[----:B------:R-:W-:-:S11]  /*1ce0*/  LOP3.LUT R0, R0, 0x80000000, RZ, 0xc0, !PT ;  /* 0x8000000000007812 */ /* 0x000fd600078ec0ff */
[----:B------:R-:W-:Y:S05]  /*1cf0*/  @!P0 BRA `(.L_x_34) ;  /* 0x0000000000688947 */ /* 0x000fea0003800000 */
[CCC-:B------:R-:W-:Y:S01]  /*1d00*/  FFMA.RZ R3, R10.reuse, R8.reuse, R13.reuse ;  /* 0x000000080a037223 */ /* 0x1c0fe2000000c00d */
[CCC-:B------:R-:W-:Y:S01]  /*1d10*/  FFMA.RM R4, R10.reuse, R8.reuse, R13.reuse ;  /* 0x000000080a047223 */ /* 0x1c0fe2000000400d */
[C---:B------:R-:W-:Y:S02]  /*1d20*/  ISETP.NE.AND P2, PT, R9.reuse, RZ, PT ;  /* 0x000000ff0900720c */ /* 0x040fe40003f45270 */
[----:B------:R-:W-:Y:S02]  /*1d30*/  ISETP.NE.AND P1, PT, R9, RZ, PT ;  /* 0x000000ff0900720c */ /* 0x000fe40003f25270 */
[----:B------:R-:W-:Y:S01]  /*1d40*/  LOP3.LUT R5, R3, 0x7fffff, RZ, 0xc0, !PT ;  /* 0x007fffff03057812 */ /* 0x000fe200078ec0ff */
[----:B------:R-:W-:Y:S01]  /*1d50*/  FFMA.RP R3, R10, R8, R13 ;  /* 0x000000080a037223 */ /* 0x000fe2000000800d */
[----:B------:R-:W-:Y:S02]  /*1d60*/  VIADD R8, R9, 0x20 ;  /* 0x0000002009087836 */ /* 0x000fe40000000000 */
[----:B------:R-:W-:Y:S01]  /*1d70*/  LOP3.LUT R5, R5, 0x800000, RZ, 0xfc, !PT ;  /* 0x0080000005057812 */ /* 0x000fe200078efcff */
[----:B------:R-:W-:Y:S01]  /*1d80*/  IMAD.MOV R9, RZ, RZ, -R9 ;  /* 0x000000ffff097224 */ /* 0x000fe200078e0a09 */
[----:B------:R-:W-:-:S02]  /*1d90*/  FSETP.NEU.FTZ.AND P0, PT, R3, R4, PT ;  /* 0x000000040300720b */ /* 0x000fc40003f1d000 */
[----:B------:R-:W-:Y:S02]  /*1da0*/  SHF.L.U32 R8, R5, R8, RZ ;  /* 0x0000000805087219 */ /* 0x000fe400000006ff */
[----:B------:R-:W-:Y:S02]  /*1db0*/  SEL R4, R9, RZ, P2 ;  /* 0x000000ff09047207 */ /* 0x000fe40001000000 */
[----:B------:R-:W-:Y:S02]  /*1dc0*/  ISETP.NE.AND P1, PT, R8, RZ, P1 ;  /* 0x000000ff0800720c */ /* 0x000fe40000f25270 */
[----:B------:R-:W-:Y:S02]  /*1dd0*/  SHF.R.U32.HI R4, RZ, R4, R5 ;  /* 0x00000004ff047219 */ /* 0x000fe40000011605 */
[----:B------:R-:W-:Y:S02]  /*1de0*/  PLOP3.LUT P0, PT, P0, P1, PT, 0xf8, 0x8f ;  /* 0x00000000008f781c */ /* 0x000fe40000703f70 */
[----:B------:R-:W-:-:S02]  /*1df0*/  SHF.R.U32.HI R8, RZ, 0x1, R4 ;  /* 0x00000001ff087819 */ /* 0x000fc40000011604 */
[----:B------:R-:W-:-:S04]  /*1e00*/  SEL R3, RZ, 0x1, !P0 ;  /* 0x00000001ff037807 */ /* 0x000fc80004000000 */
[----:B------:R-:W-:-:S04]  /*1e10*/  LOP3.LUT R3, R3, 0x1, R8, 0xf8, !PT ;  /* 0x0000000103037812 */ /* 0x000fc800078ef808 */
[----:B------:R-:W-:-:S04]  /*1e20*/  LOP3.LUT R3, R3, R4, RZ, 0xc0, !PT ;  /* 0x0000000403037212 */ /* 0x000fc800078ec0ff */
[----:B------:R-:W-:-:S04]  /*1e30*/  IADD3 R3, PT, PT, R8, R3, RZ ;  /* 0x0000000308037210 */ /* 0x000fc80007ffe0ff */
[----:B------:R-:W-:Y:S01]  /*1e40*/  LOP3.LUT R0, R3, R0, RZ, 0xfc, !PT ;  /* 0x0000000003007212 */ /* 0x000fe200078efcff */
[----:B------:R-:W-:Y:S06]  /*1e50*/  BRA `(.L_x_34) ;  /* 0x0000000000107947 */ /* 0x000fec0003800000 */
.L_x_33:
[----:B------:R-:W-:-:S04]  /*1e60*/  LOP3.LUT R0, R0, 0x80000000, RZ, 0xc0, !PT ;  /* 0x8000000000007812 */ /* 0x000fc800078ec0ff */
[----:B------:R-:W-:Y:S01]  /*1e70*/  LOP3.LUT R0, R0, 0x7f800000, RZ, 0xfc, !PT ;  /* 0x7f80000000007812 */ /* 0x000fe200078efcff */
[----:B------:R-:W-:Y:S06]  /*1e80*/  BRA `(.L_x_34) ;  /* 0x0000000000047947 */ /* 0x000fec0003800000 */
.L_x_32:
[----:B------:R-:W-:-:S07]  /*1e90*/  IMAD R0, R4, 0x800000, R0 ;  /* 0x0080000004007824 */ /* 0x000fce00078e0200 */
.L_x_34:
[----:B------:R-:W-:Y:S05]  /*1ea0*/  BSYNC.RECONVERGENT B2 ;  /* 0x0000000000027941 */ /* 0x000fea0003800200 */
.L_x_31:
[----:B------:R-:W-:Y:S05]  /*1eb0*/  BRA `(.L_x_35) ;  /* 0x0000000000207947 */ /* 0x000fea0003800000 */
.L_x_30:
[----:B------:R-:W-:-:S04]  /*1ec0*/  LOP3.LUT R0, R4, 0x80000000, R3, 0x48, !PT ;  /* 0x8000000004007812 */ /* 0x000fc800078e4803 */
[----:B------:R-:W-:Y:S01]  /*1ed0*/  LOP3.LUT R0, R0, 0x7f800000, RZ, 0xfc, !PT ;  /* 0x7f80000000007812 */ /* 0x000fe200078efcff */
[----:B------:R-:W-:Y:S06]  /*1ee0*/  BRA `(.L_x_35) ;  /* 0x0000000000147947 */ /* 0x000fec0003800000 */
.L_x_29:
[----:B------:R-:W-:Y:S01]  /*1ef0*/  LOP3.LUT R0, R4, 0x80000000, R3, 0x48, !PT ;  /* 0x8000000004007812 */ /* 0x000fe200078e4803 */
[----:B------:R-:W-:Y:S06]  /*1f00*/  BRA `(.L_x_35) ;  /* 0x00000000000c7947 */ /* 0x000fec0003800000 */
.L_x_28:
[----:B------:R-:W0:Y:S01]  /*1f10*/  MUFU.RSQ R0, -QNAN ;  /* 0xffc0000000007908 */ /* 0x000e220000001400 */
[----:B------:R-:W-:Y:S05]  /*1f20*/  BRA `(.L_x_35) ;  /* 0x0000000000047947 */ /* 0x000fea0003800000 */
.L_x_27:
[----:B------:R-:W-:-:S07]  /*1f30*/  FADD.FTZ R0, R3, R0 ;  /* 0x0000000003007221 */ /* 0x000fce0000010000 */
.L_x_35:
[----:B------:R-:W-:Y:S05]  /*1f40*/  BSYNC.RECONVERGENT B1 ;  /* 0x0000000000017941 */ /* 0x000fea0003800200 */
.L_x_25:
[----:B------:R-:W-:-:S04]  /*1f50*/  IMAD.MOV.U32 R3, RZ, RZ, 0x0 ;  /* 0x00000000ff037424 */ /* 0x000fc800078e00ff */
[----:B0-----:R-:W-:Y:S05]  /*1f60*/  RET.REL.NODEC R2 `(_Z12stressKernelPfii) ;  /* 0xffffffe002247950 */ /* 0x001fea0003c3ffff */
.L_x_36:
[----:B------:R-:W-:-:S00]  /*1f70*/  BRA `(.L_x_36) ;  /* 0xfffffffc00fc7947 */ /* 0x000fc0000383ffff */
[----:B------:R-:W-:-:S00]  /*1f80*/  NOP ;  /* 0x0000000000007918 */ /* 0x000fc00000000000 */
[----:B------:R-:W-:-:S00]  /*1f90*/  NOP ;  /* 0x0000000000007918 */ /* 0x000fc00000000000 */
[----:B------:R-:W-:-:S00]  /*1fa0*/  NOP ;  /* 0x0000000000007918 */ /* 0x000fc00000000000 */
[----:B------:R-:W-:-:S00]  /*1fb0*/  NOP ;  /* 0x0000000000007918 */ /* 0x000fc00000000000 */
[----:B------:R-:W-:-:S00]  /*1fc0*/  NOP ;  /* 0x0000000000007918 */ /* 0x000fc00000000000 */
[----:B------:R-:W-:-:S00]  /*1fd0*/  NOP ;  /* 0x0000000000007918 */ /* 0x000fc00000000000 */
[----:B------:R-:W-:-:S00]  /*1fe0*/  NOP ;  /* 0x0000000000007918 */ /* 0x000fc00000000000 */
[----:B------:R-:W-:-:S00]  /*1ff0*/  NOP ;  /* 0x0000000000007918 */ /* 0x000fc00000000000 */
.L_x_38:


//--------------------- .nv.global.init           --------------------------
	.section	.nv.global.init,"aw",@progbits
	.align	4
.nv.global.init:
	.type		__cudart_i2opi_f,@object
	.size		__cudart_i2opi_f,(.L_0 - __cudart_i2opi_f)
__cudart_i2opi_f:
        /*0000*/ 	.byte	0x41, 0x90, 0x43, 0x3c, 0x99, 0x95, 0x62, 0xdb, 0xc0, 0xdd, 0x34, 0xf5, 0xd1, 0x57, 0x27, 0xfc
        /*0010*/ 	.byte	0x29, 0x15, 0x44, 0x4e, 0x6e, 0x83, 0xf9, 0xa2
.L_0:


//--------------------- .nv.shared.reserved.0     --------------------------
	.section	.nv.shared.reserved.0,"aw",@nobits
	.weak		__nv_reservedSMEM_offset_0_alias
	.size		__nv_reservedSMEM_offset_0_alias, 0, 64
	.other		__nv_reservedSMEM_offset_0_alias,@"STO_CUDA_RESERVED_SHARED STV_DEFAULT"
__nv_reservedSMEM_offset_0_alias:
	.zero		0
	.zero		64


//--------------------- .nv.constant0._Z12stressKernelPfii --------------------------
	.section	.nv.constant0._Z12stressKernelPfii,"a",@progbits
	.sectionflags	@""
	.align	4
.nv.constant0._Z12stressKernelPfii:
	.zero		912


//--------------------- SYMBOLS --------------------------

	.type		.nv.reservedSmem.offset0,@object
	.size		.nv.reservedSmem.offset0,0x4
